//
// Generated by NVIDIA NVVM Compiler
//
// Compiler Build ID: CL-36424714
// Cuda compilation tools, release 13.0, V13.0.88
// Based on NVVM 20.0.0
//

.version 9.0
.target sm_100
.address_size 64

	// .globl	_Z27dvc_ScaLBL_D3Q19_AAeven_BGKPdiiidddd

.visible .entry _Z27dvc_ScaLBL_D3Q19_AAeven_BGKPdiiidddd(
	.param .u64 .ptr .align 1 _Z27dvc_ScaLBL_D3Q19_AAeven_BGKPdiiidddd_param_0,
	.param .u32 _Z27dvc_ScaLBL_D3Q19_AAeven_BGKPdiiidddd_param_1,
	.param .u32 _Z27dvc_ScaLBL_D3Q19_AAeven_BGKPdiiidddd_param_2,
	.param .u32 _Z27dvc_ScaLBL_D3Q19_AAeven_BGKPdiiidddd_param_3,
	.param .f64 _Z27dvc_ScaLBL_D3Q19_AAeven_BGKPdiiidddd_param_4,
	.param .f64 _Z27dvc_ScaLBL_D3Q19_AAeven_BGKPdiiidddd_param_5,
	.param .f64 _Z27dvc_ScaLBL_D3Q19_AAeven_BGKPdiiidddd_param_6,
	.param .f64 _Z27dvc_ScaLBL_D3Q19_AAeven_BGKPdiiidddd_param_7
)
{
	.reg .pred 	%p<4>;
	.reg .b32 	%r<59>;
	.reg .b64 	%rd<34>;
	.reg .b64 	%fd<229>;

	ld.param.u32 	%r32, [_Z27dvc_ScaLBL_D3Q19_AAeven_BGKPdiiidddd_param_1];
	ld.param.u32 	%r34, [_Z27dvc_ScaLBL_D3Q19_AAeven_BGKPdiiidddd_param_3];
	ld.param.f64 	%fd14, [_Z27dvc_ScaLBL_D3Q19_AAeven_BGKPdiiidddd_param_4];
	ld.param.f64 	%fd15, [_Z27dvc_ScaLBL_D3Q19_AAeven_BGKPdiiidddd_param_5];
	ld.param.f64 	%fd16, [_Z27dvc_ScaLBL_D3Q19_AAeven_BGKPdiiidddd_param_6];
	ld.param.f64 	%fd17, [_Z27dvc_ScaLBL_D3Q19_AAeven_BGKPdiiidddd_param_7];
	setp.lt.s32 	%p1, %r34, -262143;
	@%p1 bra 	$L__BB0_5;
	shr.s32 	%r35, %r34, 31;
	shr.u32 	%r36, %r35, 14;
	add.s32 	%r37, %r34, %r36;
	shr.s32 	%r38, %r37, 18;
	neg.s32 	%r58, %r38;
	mov.u32 	%r39, %ctaid.x;
	mov.u32 	%r1, %ntid.x;
	mov.u32 	%r40, %tid.x;
	mov.f64 	%fd18, 0d3FF0000000000000;
	sub.f64 	%fd1, %fd18, %fd14;
	mul.f64 	%fd2, %fd14, 0d3FD5555555555555;
	mul.f64 	%fd3, %fd14, 0d3FAC71C71C71C71C;
	mul.f64 	%fd4, %fd15, 0d3FC5555547044B69;
	mul.f64 	%fd5, %fd16, 0d3FC5555547044B69;
	mul.f64 	%fd6, %fd17, 0d3FC5555547044B69;
	mul.f64 	%fd7, %fd14, 0d3F9C71C71C71C71D;
	add.f64 	%fd19, %fd15, %fd16;
	mul.f64 	%fd8, %fd19, 0d3FB555555551AB15;
	sub.f64 	%fd20, %fd15, %fd16;
	mul.f64 	%fd9, %fd20, 0d3FB555555551AB15;
	add.f64 	%fd21, %fd15, %fd17;
	mul.f64 	%fd10, %fd21, 0d3FB555555551AB15;
	sub.f64 	%fd22, %fd15, %fd17;
	mul.f64 	%fd11, %fd22, 0d3FB555555551AB15;
	add.f64 	%fd23, %fd16, %fd17;
	mul.f64 	%fd12, %fd23, 0d3FB555555551AB15;
	sub.f64 	%fd24, %fd16, %fd17;
	mul.f64 	%fd13, %fd24, 0d3FB555555551AB15;
	add.s32 	%r41, %r40, %r32;
	mul.lo.s32 	%r42, %r1, %r39;
	mad.lo.s32 	%r43, %r42, %r38, %r42;
	add.s32 	%r57, %r41, %r43;
	shl.b32 	%r44, %r34, 3;
	add.s32 	%r56, %r57, %r44;
	mad.lo.s32 	%r55, %r34, 12, %r57;
	shl.b32 	%r45, %r34, 4;
	add.s32 	%r54, %r57, %r45;
	shl.b32 	%r46, %r34, 2;
	add.s32 	%r53, %r57, %r46;
	mad.lo.s32 	%r52, %r34, 6, %r57;
	mad.lo.s32 	%r51, %r34, 10, %r57;
	mad.lo.s32 	%r50, %r34, 14, %r57;
	mad.lo.s32 	%r49, %r34, 18, %r57;
	mul.wide.s32 	%rd7, %r34, 8;
$L__BB0_2:
	ld.param.u32 	%r48, [_Z27dvc_ScaLBL_D3Q19_AAeven_BGKPdiiidddd_param_2];
	setp.ge.s32 	%p2, %r57, %r48;
	@%p2 bra 	$L__BB0_4;
	ld.param.u64 	%rd33, [_Z27dvc_ScaLBL_D3Q19_AAeven_BGKPdiiidddd_param_0];
	cvta.to.global.u64 	%rd2, %rd33;
	mul.wide.s32 	%rd3, %r57, 8;
	add.s64 	%rd4, %rd2, %rd3;
	ld.global.f64 	%fd25, [%rd4];
	shl.b32 	%r47, %r34, 1;
	mul.wide.s32 	%rd5, %r47, 8;
	add.s64 	%rd6, %rd4, %rd5;
	ld.global.f64 	%fd26, [%rd6];
	add.s64 	%rd8, %rd4, %rd7;
	ld.global.f64 	%fd27, [%rd8];
	mul.wide.s32 	%rd9, %r53, 8;
	add.s64 	%rd10, %rd2, %rd9;
	ld.global.f64 	%fd28, [%rd10];
	add.s64 	%rd11, %rd6, %rd7;
	ld.global.f64 	%fd29, [%rd11];
	mul.wide.s32 	%rd12, %r52, 8;
	add.s64 	%rd13, %rd2, %rd12;
	ld.global.f64 	%fd30, [%rd13];
	add.s64 	%rd14, %rd10, %rd7;
	ld.global.f64 	%fd31, [%rd14];
	mul.wide.s32 	%rd15, %r56, 8;
	add.s64 	%rd16, %rd2, %rd15;
	ld.global.f64 	%fd32, [%rd16];
	add.s64 	%rd17, %rd13, %rd7;
	ld.global.f64 	%fd33, [%rd17];
	mul.wide.s32 	%rd18, %r51, 8;
	add.s64 	%rd19, %rd2, %rd18;
	ld.global.f64 	%fd34, [%rd19];
	add.s64 	%rd20, %rd16, %rd7;
	ld.global.f64 	%fd35, [%rd20];
	mul.wide.s32 	%rd21, %r55, 8;
	add.s64 	%rd22, %rd2, %rd21;
	ld.global.f64 	%fd36, [%rd22];
	add.s64 	%rd23, %rd19, %rd7;
	ld.global.f64 	%fd37, [%rd23];
	mul.wide.s32 	%rd24, %r50, 8;
	add.s64 	%rd25, %rd2, %rd24;
	ld.global.f64 	%fd38, [%rd25];
	add.s64 	%rd26, %rd22, %rd7;
	ld.global.f64 	%fd39, [%rd26];
	mul.wide.s32 	%rd27, %r54, 8;
	add.s64 	%rd28, %rd2, %rd27;
	ld.global.f64 	%fd40, [%rd28];
	add.s64 	%rd29, %rd25, %rd7;
	ld.global.f64 	%fd41, [%rd29];
	mul.wide.s32 	%rd30, %r49, 8;
	add.s64 	%rd31, %rd2, %rd30;
	ld.global.f64 	%fd42, [%rd31];
	add.s64 	%rd32, %rd28, %rd7;
	ld.global.f64 	%fd43, [%rd32];
	add.f64 	%fd44, %fd25, %fd27;
	add.f64 	%fd45, %fd26, %fd44;
	add.f64 	%fd46, %fd45, %fd29;
	add.f64 	%fd47, %fd28, %fd46;
	add.f64 	%fd48, %fd47, %fd31;
	add.f64 	%fd49, %fd30, %fd48;
	add.f64 	%fd50, %fd49, %fd33;
	add.f64 	%fd51, %fd32, %fd50;
	add.f64 	%fd52, %fd51, %fd35;
	add.f64 	%fd53, %fd34, %fd52;
	add.f64 	%fd54, %fd53, %fd37;
	add.f64 	%fd55, %fd36, %fd54;
	add.f64 	%fd56, %fd55, %fd39;
	add.f64 	%fd57, %fd38, %fd56;
	add.f64 	%fd58, %fd57, %fd41;
	add.f64 	%fd59, %fd40, %fd58;
	add.f64 	%fd60, %fd59, %fd43;
	add.f64 	%fd61, %fd42, %fd60;
	sub.f64 	%fd62, %fd26, %fd27;
	add.f64 	%fd63, %fd62, %fd32;
	sub.f64 	%fd64, %fd63, %fd33;
	add.f64 	%fd65, %fd64, %fd34;
	sub.f64 	%fd66, %fd65, %fd35;
	add.f64 	%fd67, %fd66, %fd36;
	sub.f64 	%fd68, %fd67, %fd37;
	add.f64 	%fd69, %fd68, %fd38;
	sub.f64 	%fd70, %fd69, %fd39;
	sub.f64 	%fd71, %fd28, %fd29;
	add.f64 	%fd72, %fd71, %fd32;
	sub.f64 	%fd73, %fd72, %fd33;
	sub.f64 	%fd74, %fd73, %fd34;
	add.f64 	%fd75, %fd74, %fd35;
	add.f64 	%fd76, %fd75, %fd40;
	sub.f64 	%fd77, %fd76, %fd41;
	add.f64 	%fd78, %fd77, %fd42;
	sub.f64 	%fd79, %fd78, %fd43;
	sub.f64 	%fd80, %fd30, %fd31;
	add.f64 	%fd81, %fd80, %fd36;
	sub.f64 	%fd82, %fd81, %fd37;
	sub.f64 	%fd83, %fd82, %fd38;
	add.f64 	%fd84, %fd83, %fd39;
	add.f64 	%fd85, %fd84, %fd40;
	sub.f64 	%fd86, %fd85, %fd41;
	sub.f64 	%fd87, %fd86, %fd42;
	add.f64 	%fd88, %fd87, %fd43;
	mul.f64 	%fd89, %fd79, %fd79;
	fma.rn.f64 	%fd90, %fd70, %fd70, %fd89;
	fma.rn.f64 	%fd91, %fd88, %fd88, %fd90;
	mul.f64 	%fd92, %fd91, 0d3FF8000000000000;
	mov.f64 	%fd93, 0d3FF0000000000000;
	sub.f64 	%fd94, %fd93, %fd92;
	mul.f64 	%fd95, %fd2, %fd94;
	fma.rn.f64 	%fd96, %fd1, %fd25, %fd95;
	st.global.f64 	[%rd4], %fd96;
	mul.f64 	%fd97, %fd70, 0d4008000000000000;
	add.f64 	%fd98, %fd97, %fd61;
	mul.f64 	%fd99, %fd70, 0d4012000000000000;
	fma.rn.f64 	%fd100, %fd70, %fd99, %fd98;
	sub.f64 	%fd101, %fd100, %fd92;
	mul.f64 	%fd102, %fd3, %fd101;
	fma.rn.f64 	%fd103, %fd1, %fd26, %fd102;
	add.f64 	%fd104, %fd4, %fd103;
	st.global.f64 	[%rd8], %fd104;
	sub.f64 	%fd105, %fd61, %fd97;
	fma.rn.f64 	%fd106, %fd70, %fd99, %fd105;
	sub.f64 	%fd107, %fd106, %fd92;
	mul.f64 	%fd108, %fd3, %fd107;
	fma.rn.f64 	%fd109, %fd1, %fd27, %fd108;
	sub.f64 	%fd110, %fd109, %fd4;
	st.global.f64 	[%rd6], %fd110;
	mul.f64 	%fd111, %fd79, 0d4008000000000000;
	add.f64 	%fd112, %fd61, %fd111;
	mul.f64 	%fd113, %fd79, 0d4012000000000000;
	fma.rn.f64 	%fd114, %fd79, %fd113, %fd112;
	sub.f64 	%fd115, %fd114, %fd92;
	mul.f64 	%fd116, %fd3, %fd115;
	fma.rn.f64 	%fd117, %fd1, %fd28, %fd116;
	add.f64 	%fd118, %fd5, %fd117;
	st.global.f64 	[%rd11], %fd118;
	sub.f64 	%fd119, %fd61, %fd111;
	fma.rn.f64 	%fd120, %fd79, %fd113, %fd119;
	sub.f64 	%fd121, %fd120, %fd92;
	mul.f64 	%fd122, %fd3, %fd121;
	fma.rn.f64 	%fd123, %fd1, %fd29, %fd122;
	sub.f64 	%fd124, %fd123, %fd5;
	st.global.f64 	[%rd10], %fd124;
	mul.f64 	%fd125, %fd88, 0d4008000000000000;
	add.f64 	%fd126, %fd61, %fd125;
	mul.f64 	%fd127, %fd88, 0d4012000000000000;
	fma.rn.f64 	%fd128, %fd88, %fd127, %fd126;
	sub.f64 	%fd129, %fd128, %fd92;
	mul.f64 	%fd130, %fd3, %fd129;
	fma.rn.f64 	%fd131, %fd1, %fd30, %fd130;
	add.f64 	%fd132, %fd6, %fd131;
	st.global.f64 	[%rd14], %fd132;
	sub.f64 	%fd133, %fd61, %fd125;
	fma.rn.f64 	%fd134, %fd88, %fd127, %fd133;
	sub.f64 	%fd135, %fd134, %fd92;
	mul.f64 	%fd136, %fd3, %fd135;
	fma.rn.f64 	%fd137, %fd1, %fd31, %fd136;
	sub.f64 	%fd138, %fd137, %fd6;
	st.global.f64 	[%rd13], %fd138;
	add.f64 	%fd139, %fd70, %fd79;
	mul.f64 	%fd140, %fd139, 0d4008000000000000;
	add.f64 	%fd141, %fd61, %fd140;
	mul.f64 	%fd142, %fd139, 0d4012000000000000;
	fma.rn.f64 	%fd143, %fd139, %fd142, %fd141;
	sub.f64 	%fd144, %fd143, %fd92;
	mul.f64 	%fd145, %fd7, %fd144;
	fma.rn.f64 	%fd146, %fd1, %fd32, %fd145;
	add.f64 	%fd147, %fd8, %fd146;
	st.global.f64 	[%rd17], %fd147;
	sub.f64 	%fd148, %fd61, %fd140;
	fma.rn.f64 	%fd149, %fd139, %fd142, %fd148;
	sub.f64 	%fd150, %fd149, %fd92;
	mul.f64 	%fd151, %fd7, %fd150;
	fma.rn.f64 	%fd152, %fd1, %fd33, %fd151;
	sub.f64 	%fd153, %fd152, %fd8;
	st.global.f64 	[%rd16], %fd153;
	sub.f64 	%fd154, %fd70, %fd79;
	mul.f64 	%fd155, %fd154, 0d4008000000000000;
	add.f64 	%fd156, %fd61, %fd155;
	mul.f64 	%fd157, %fd154, 0d4012000000000000;
	fma.rn.f64 	%fd158, %fd154, %fd157, %fd156;
	sub.f64 	%fd159, %fd158, %fd92;
	mul.f64 	%fd160, %fd7, %fd159;
	fma.rn.f64 	%fd161, %fd1, %fd34, %fd160;
	add.f64 	%fd162, %fd9, %fd161;
	st.global.f64 	[%rd20], %fd162;
	sub.f64 	%fd163, %fd61, %fd155;
	fma.rn.f64 	%fd164, %fd154, %fd157, %fd163;
	sub.f64 	%fd165, %fd164, %fd92;
	mul.f64 	%fd166, %fd7, %fd165;
	fma.rn.f64 	%fd167, %fd1, %fd35, %fd166;
	sub.f64 	%fd168, %fd167, %fd9;
	st.global.f64 	[%rd19], %fd168;
	add.f64 	%fd169, %fd70, %fd88;
	mul.f64 	%fd170, %fd169, 0d4008000000000000;
	add.f64 	%fd171, %fd61, %fd170;
	mul.f64 	%fd172, %fd169, 0d4012000000000000;
	fma.rn.f64 	%fd173, %fd169, %fd172, %fd171;
	sub.f64 	%fd174, %fd173, %fd92;
	mul.f64 	%fd175, %fd7, %fd174;
	fma.rn.f64 	%fd176, %fd1, %fd36, %fd175;
	add.f64 	%fd177, %fd10, %fd176;
	st.global.f64 	[%rd23], %fd177;
	sub.f64 	%fd178, %fd61, %fd170;
	fma.rn.f64 	%fd179, %fd169, %fd172, %fd178;
	sub.f64 	%fd180, %fd179, %fd92;
	mul.f64 	%fd181, %fd7, %fd180;
	fma.rn.f64 	%fd182, %fd1, %fd37, %fd181;
	sub.f64 	%fd183, %fd182, %fd10;
	st.global.f64 	[%rd22], %fd183;
	sub.f64 	%fd184, %fd70, %fd88;
	mul.f64 	%fd185, %fd184, 0d4008000000000000;
	add.f64 	%fd186, %fd61, %fd185;
	mul.f64 	%fd187, %fd184, 0d4012000000000000;
	fma.rn.f64 	%fd188, %fd184, %fd187, %fd186;
	sub.f64 	%fd189, %fd188, %fd92;
	mul.f64 	%fd190, %fd7, %fd189;
	fma.rn.f64 	%fd191, %fd1, %fd38, %fd190;
	add.f64 	%fd192, %fd11, %fd191;
	st.global.f64 	[%rd26], %fd192;
	sub.f64 	%fd193, %fd61, %fd185;
	fma.rn.f64 	%fd194, %fd184, %fd187, %fd193;
	sub.f64 	%fd195, %fd194, %fd92;
	mul.f64 	%fd196, %fd7, %fd195;
	fma.rn.f64 	%fd197, %fd1, %fd39, %fd196;
	sub.f64 	%fd198, %fd197, %fd11;
	st.global.f64 	[%rd25], %fd198;
	add.f64 	%fd199, %fd79, %fd88;
	mul.f64 	%fd200, %fd199, 0d4008000000000000;
	add.f64 	%fd201, %fd61, %fd200;
	mul.f64 	%fd202, %fd199, 0d4012000000000000;
	fma.rn.f64 	%fd203, %fd199, %fd202, %fd201;
	sub.f64 	%fd204, %fd203, %fd92;
	mul.f64 	%fd205, %fd7, %fd204;
	fma.rn.f64 	%fd206, %fd1, %fd40, %fd205;
	add.f64 	%fd207, %fd12, %fd206;
	st.global.f64 	[%rd29], %fd207;
	sub.f64 	%fd208, %fd61, %fd200;
	fma.rn.f64 	%fd209, %fd199, %fd202, %fd208;
	sub.f64 	%fd210, %fd209, %fd92;
	mul.f64 	%fd211, %fd7, %fd210;
	fma.rn.f64 	%fd212, %fd1, %fd41, %fd211;
	sub.f64 	%fd213, %fd212, %fd12;
	st.global.f64 	[%rd28], %fd213;
	sub.f64 	%fd214, %fd79, %fd88;
	mul.f64 	%fd215, %fd214, 0d4008000000000000;
	add.f64 	%fd216, %fd61, %fd215;
	mul.f64 	%fd217, %fd214, 0d4012000000000000;
	fma.rn.f64 	%fd218, %fd214, %fd217, %fd216;
	sub.f64 	%fd219, %fd218, %fd92;
	mul.f64 	%fd220, %fd7, %fd219;
	fma.rn.f64 	%fd221, %fd1, %fd42, %fd220;
	add.f64 	%fd222, %fd13, %fd221;
	st.global.f64 	[%rd32], %fd222;
	sub.f64 	%fd223, %fd61, %fd215;
	fma.rn.f64 	%fd224, %fd214, %fd217, %fd223;
	sub.f64 	%fd225, %fd224, %fd92;
	mul.f64 	%fd226, %fd7, %fd225;
	fma.rn.f64 	%fd227, %fd1, %fd43, %fd226;
	sub.f64 	%fd228, %fd227, %fd13;
	st.global.f64 	[%rd31], %fd228;
$L__BB0_4:
	add.s32 	%r58, %r58, 1;
	add.s32 	%r57, %r57, %r1;
	add.s32 	%r56, %r56, %r1;
	add.s32 	%r55, %r55, %r1;
	add.s32 	%r54, %r54, %r1;
	add.s32 	%r53, %r53, %r1;
	add.s32 	%r52, %r52, %r1;
	add.s32 	%r51, %r51, %r1;
	add.s32 	%r50, %r50, %r1;
	add.s32 	%r49, %r49, %r1;
	setp.ne.s32 	%p3, %r58, 1;
	@%p3 bra 	$L__BB0_2;
$L__BB0_5:
	ret;

}
	// .globl	_Z26dvc_ScaLBL_D3Q19_AAodd_BGKPiPdiiidddd
.visible .entry _Z26dvc_ScaLBL_D3Q19_AAodd_BGKPiPdiiidddd(
	.param .u64 .ptr .align 1 _Z26dvc_ScaLBL_D3Q19_AAodd_BGKPiPdiiidddd_param_0,
	.param .u64 .ptr .align 1 _Z26dvc_ScaLBL_D3Q19_AAodd_BGKPiPdiiidddd_param_1,
	.param .u32 _Z26dvc_ScaLBL_D3Q19_AAodd_BGKPiPdiiidddd_param_2,
	.param .u32 _Z26dvc_ScaLBL_D3Q19_AAodd_BGKPiPdiiidddd_param_3,
	.param .u32 _Z26dvc_ScaLBL_D3Q19_AAodd_BGKPiPdiiidddd_param_4,
	.param .f64 _Z26dvc_ScaLBL_D3Q19_AAodd_BGKPiPdiiidddd_param_5,
	.param .f64 _Z26dvc_ScaLBL_D3Q19_AAodd_BGKPiPdiiidddd_param_6,
	.param .f64 _Z26dvc_ScaLBL_D3Q19_AAodd_BGKPiPdiiidddd_param_7,
	.param .f64 _Z26dvc_ScaLBL_D3Q19_AAodd_BGKPiPdiiidddd_param_8
)
{
	.reg .pred 	%p<4>;
	.reg .b32 	%r<44>;
	.reg .b64 	%rd<65>;
	.reg .b64 	%fd<232>;

	ld.param.u32 	%r7, [_Z26dvc_ScaLBL_D3Q19_AAodd_BGKPiPdiiidddd_param_2];
	ld.param.u32 	%r9, [_Z26dvc_ScaLBL_D3Q19_AAodd_BGKPiPdiiidddd_param_4];
	setp.lt.s32 	%p1, %r9, -262143;
	@%p1 bra 	$L__BB1_5;
	ld.param.u32 	%r40, [_Z26dvc_ScaLBL_D3Q19_AAodd_BGKPiPdiiidddd_param_4];
	shr.s32 	%r10, %r40, 31;
	shr.u32 	%r11, %r10, 14;
	add.s32 	%r12, %r40, %r11;
	shr.s32 	%r13, %r12, 18;
	neg.s32 	%r43, %r13;
	mov.u32 	%r14, %ctaid.x;
	mov.u32 	%r15, %ntid.x;
	mov.u32 	%r16, %tid.x;
	add.s32 	%r17, %r16, %r7;
	mul.lo.s32 	%r18, %r15, %r14;
	mad.lo.s32 	%r19, %r18, %r13, %r18;
	add.s32 	%r42, %r17, %r19;
$L__BB1_2:
	ld.param.u32 	%r39, [_Z26dvc_ScaLBL_D3Q19_AAodd_BGKPiPdiiidddd_param_3];
	setp.ge.s32 	%p2, %r42, %r39;
	@%p2 bra 	$L__BB1_4;
	ld.param.f64 	%fd231, [_Z26dvc_ScaLBL_D3Q19_AAodd_BGKPiPdiiidddd_param_8];
	ld.param.f64 	%fd230, [_Z26dvc_ScaLBL_D3Q19_AAodd_BGKPiPdiiidddd_param_7];
	ld.param.f64 	%fd229, [_Z26dvc_ScaLBL_D3Q19_AAodd_BGKPiPdiiidddd_param_6];
	ld.param.f64 	%fd228, [_Z26dvc_ScaLBL_D3Q19_AAodd_BGKPiPdiiidddd_param_5];
	ld.param.u32 	%r41, [_Z26dvc_ScaLBL_D3Q19_AAodd_BGKPiPdiiidddd_param_4];
	ld.param.u64 	%rd64, [_Z26dvc_ScaLBL_D3Q19_AAodd_BGKPiPdiiidddd_param_1];
	ld.param.u64 	%rd63, [_Z26dvc_ScaLBL_D3Q19_AAodd_BGKPiPdiiidddd_param_0];
	cvta.to.global.u64 	%rd3, %rd64;
	mul.wide.s32 	%rd4, %r42, 8;
	add.s64 	%rd5, %rd3, %rd4;
	ld.global.f64 	%fd5, [%rd5];
	cvta.to.global.u64 	%rd6, %rd63;
	mul.wide.s32 	%rd7, %r42, 4;
	add.s64 	%rd8, %rd6, %rd7;
	ld.global.u32 	%r20, [%rd8];
	mul.wide.s32 	%rd9, %r20, 8;
	add.s64 	%rd10, %rd3, %rd9;
	ld.global.f64 	%fd6, [%rd10];
	mul.wide.s32 	%rd11, %r41, 4;
	add.s64 	%rd12, %rd8, %rd11;
	ld.global.u32 	%r21, [%rd12];
	mul.wide.s32 	%rd13, %r21, 8;
	add.s64 	%rd14, %rd3, %rd13;
	ld.global.f64 	%fd7, [%rd14];
	add.s64 	%rd15, %rd12, %rd11;
	ld.global.u32 	%r22, [%rd15];
	mul.wide.s32 	%rd16, %r22, 8;
	add.s64 	%rd17, %rd3, %rd16;
	ld.global.f64 	%fd8, [%rd17];
	add.s64 	%rd18, %rd15, %rd11;
	ld.global.u32 	%r23, [%rd18];
	mul.wide.s32 	%rd19, %r23, 8;
	add.s64 	%rd20, %rd3, %rd19;
	ld.global.f64 	%fd9, [%rd20];
	add.s64 	%rd21, %rd18, %rd11;
	ld.global.u32 	%r24, [%rd21];
	mul.wide.s32 	%rd22, %r24, 8;
	add.s64 	%rd23, %rd3, %rd22;
	ld.global.f64 	%fd10, [%rd23];
	add.s64 	%rd24, %rd21, %rd11;
	ld.global.u32 	%r25, [%rd24];
	mul.wide.s32 	%rd25, %r25, 8;
	add.s64 	%rd26, %rd3, %rd25;
	ld.global.f64 	%fd11, [%rd26];
	add.s64 	%rd27, %rd24, %rd11;
	ld.global.u32 	%r26, [%rd27];
	mul.wide.s32 	%rd28, %r26, 8;
	add.s64 	%rd29, %rd3, %rd28;
	ld.global.f64 	%fd12, [%rd29];
	add.s64 	%rd30, %rd27, %rd11;
	ld.global.u32 	%r27, [%rd30];
	mul.wide.s32 	%rd31, %r27, 8;
	add.s64 	%rd32, %rd3, %rd31;
	ld.global.f64 	%fd13, [%rd32];
	add.s64 	%rd33, %rd30, %rd11;
	ld.global.u32 	%r28, [%rd33];
	mul.wide.s32 	%rd34, %r28, 8;
	add.s64 	%rd35, %rd3, %rd34;
	ld.global.f64 	%fd14, [%rd35];
	add.s64 	%rd36, %rd33, %rd11;
	ld.global.u32 	%r29, [%rd36];
	mul.wide.s32 	%rd37, %r29, 8;
	add.s64 	%rd38, %rd3, %rd37;
	ld.global.f64 	%fd15, [%rd38];
	add.s64 	%rd39, %rd36, %rd11;
	ld.global.u32 	%r30, [%rd39];
	mul.wide.s32 	%rd40, %r30, 8;
	add.s64 	%rd41, %rd3, %rd40;
	ld.global.f64 	%fd16, [%rd41];
	add.s64 	%rd42, %rd39, %rd11;
	ld.global.u32 	%r31, [%rd42];
	mul.wide.s32 	%rd43, %r31, 8;
	add.s64 	%rd44, %rd3, %rd43;
	ld.global.f64 	%fd17, [%rd44];
	add.s64 	%rd45, %rd42, %rd11;
	ld.global.u32 	%r32, [%rd45];
	mul.wide.s32 	%rd46, %r32, 8;
	add.s64 	%rd47, %rd3, %rd46;
	ld.global.f64 	%fd18, [%rd47];
	add.s64 	%rd48, %rd45, %rd11;
	ld.global.u32 	%r33, [%rd48];
	mul.wide.s32 	%rd49, %r33, 8;
	add.s64 	%rd50, %rd3, %rd49;
	ld.global.f64 	%fd19, [%rd50];
	add.s64 	%rd51, %rd48, %rd11;
	ld.global.u32 	%r34, [%rd51];
	mul.wide.s32 	%rd52, %r34, 8;
	add.s64 	%rd53, %rd3, %rd52;
	ld.global.f64 	%fd20, [%rd53];
	add.s64 	%rd54, %rd51, %rd11;
	ld.global.u32 	%r35, [%rd54];
	mul.wide.s32 	%rd55, %r35, 8;
	add.s64 	%rd56, %rd3, %rd55;
	ld.global.f64 	%fd21, [%rd56];
	add.s64 	%rd57, %rd54, %rd11;
	ld.global.u32 	%r36, [%rd57];
	mul.wide.s32 	%rd58, %r36, 8;
	add.s64 	%rd59, %rd3, %rd58;
	ld.global.f64 	%fd22, [%rd59];
	add.s64 	%rd60, %rd57, %rd11;
	ld.global.u32 	%r37, [%rd60];
	mul.wide.s32 	%rd61, %r37, 8;
	add.s64 	%rd62, %rd3, %rd61;
	ld.global.f64 	%fd23, [%rd62];
	add.f64 	%fd24, %fd5, %fd7;
	add.f64 	%fd25, %fd6, %fd24;
	add.f64 	%fd26, %fd25, %fd9;
	add.f64 	%fd27, %fd8, %fd26;
	add.f64 	%fd28, %fd27, %fd11;
	add.f64 	%fd29, %fd10, %fd28;
	add.f64 	%fd30, %fd29, %fd13;
	add.f64 	%fd31, %fd12, %fd30;
	add.f64 	%fd32, %fd31, %fd15;
	add.f64 	%fd33, %fd14, %fd32;
	add.f64 	%fd34, %fd33, %fd17;
	add.f64 	%fd35, %fd16, %fd34;
	add.f64 	%fd36, %fd35, %fd19;
	add.f64 	%fd37, %fd18, %fd36;
	add.f64 	%fd38, %fd37, %fd21;
	add.f64 	%fd39, %fd20, %fd38;
	add.f64 	%fd40, %fd39, %fd23;
	add.f64 	%fd41, %fd22, %fd40;
	sub.f64 	%fd42, %fd6, %fd7;
	add.f64 	%fd43, %fd42, %fd12;
	sub.f64 	%fd44, %fd43, %fd13;
	add.f64 	%fd45, %fd44, %fd14;
	sub.f64 	%fd46, %fd45, %fd15;
	add.f64 	%fd47, %fd46, %fd16;
	sub.f64 	%fd48, %fd47, %fd17;
	add.f64 	%fd49, %fd48, %fd18;
	sub.f64 	%fd50, %fd49, %fd19;
	sub.f64 	%fd51, %fd8, %fd9;
	add.f64 	%fd52, %fd51, %fd12;
	sub.f64 	%fd53, %fd52, %fd13;
	sub.f64 	%fd54, %fd53, %fd14;
	add.f64 	%fd55, %fd54, %fd15;
	add.f64 	%fd56, %fd55, %fd20;
	sub.f64 	%fd57, %fd56, %fd21;
	add.f64 	%fd58, %fd57, %fd22;
	sub.f64 	%fd59, %fd58, %fd23;
	sub.f64 	%fd60, %fd10, %fd11;
	add.f64 	%fd61, %fd60, %fd16;
	sub.f64 	%fd62, %fd61, %fd17;
	sub.f64 	%fd63, %fd62, %fd18;
	add.f64 	%fd64, %fd63, %fd19;
	add.f64 	%fd65, %fd64, %fd20;
	sub.f64 	%fd66, %fd65, %fd21;
	sub.f64 	%fd67, %fd66, %fd22;
	add.f64 	%fd68, %fd67, %fd23;
	mul.f64 	%fd69, %fd59, %fd59;
	fma.rn.f64 	%fd70, %fd50, %fd50, %fd69;
	fma.rn.f64 	%fd71, %fd68, %fd68, %fd70;
	mul.f64 	%fd72, %fd71, 0d3FF8000000000000;
	mov.f64 	%fd73, 0d3FF0000000000000;
	sub.f64 	%fd74, %fd73, %fd228;
	sub.f64 	%fd75, %fd73, %fd72;
	mul.f64 	%fd76, %fd228, 0d3FD5555555555555;
	mul.f64 	%fd77, %fd76, %fd75;
	fma.rn.f64 	%fd78, %fd74, %fd5, %fd77;
	st.global.f64 	[%rd5], %fd78;
	mul.f64 	%fd79, %fd50, 0d4008000000000000;
	add.f64 	%fd80, %fd79, %fd41;
	mul.f64 	%fd81, %fd50, 0d4012000000000000;
	fma.rn.f64 	%fd82, %fd50, %fd81, %fd80;
	sub.f64 	%fd83, %fd82, %fd72;
	mul.f64 	%fd84, %fd228, 0d3FAC71C71C71C71C;
	mul.f64 	%fd85, %fd84, %fd83;
	fma.rn.f64 	%fd86, %fd74, %fd6, %fd85;
	mul.f64 	%fd87, %fd229, 0d3FC5555547044B69;
	add.f64 	%fd88, %fd87, %fd86;
	st.global.f64 	[%rd14], %fd88;
	sub.f64 	%fd89, %fd41, %fd79;
	fma.rn.f64 	%fd90, %fd50, %fd81, %fd89;
	sub.f64 	%fd91, %fd90, %fd72;
	mul.f64 	%fd92, %fd84, %fd91;
	fma.rn.f64 	%fd93, %fd74, %fd7, %fd92;
	sub.f64 	%fd94, %fd93, %fd87;
	st.global.f64 	[%rd10], %fd94;
	mul.f64 	%fd95, %fd59, 0d4008000000000000;
	add.f64 	%fd96, %fd41, %fd95;
	mul.f64 	%fd97, %fd59, 0d4012000000000000;
	fma.rn.f64 	%fd98, %fd59, %fd97, %fd96;
	sub.f64 	%fd99, %fd98, %fd72;
	mul.f64 	%fd100, %fd84, %fd99;
	fma.rn.f64 	%fd101, %fd74, %fd8, %fd100;
	mul.f64 	%fd102, %fd230, 0d3FC5555547044B69;
	add.f64 	%fd103, %fd102, %fd101;
	st.global.f64 	[%rd20], %fd103;
	sub.f64 	%fd104, %fd41, %fd95;
	fma.rn.f64 	%fd105, %fd59, %fd97, %fd104;
	sub.f64 	%fd106, %fd105, %fd72;
	mul.f64 	%fd107, %fd84, %fd106;
	fma.rn.f64 	%fd108, %fd74, %fd9, %fd107;
	sub.f64 	%fd109, %fd108, %fd102;
	st.global.f64 	[%rd17], %fd109;
	mul.f64 	%fd110, %fd68, 0d4008000000000000;
	add.f64 	%fd111, %fd41, %fd110;
	mul.f64 	%fd112, %fd68, 0d4012000000000000;
	fma.rn.f64 	%fd113, %fd68, %fd112, %fd111;
	sub.f64 	%fd114, %fd113, %fd72;
	mul.f64 	%fd115, %fd84, %fd114;
	fma.rn.f64 	%fd116, %fd74, %fd10, %fd115;
	mul.f64 	%fd117, %fd231, 0d3FC5555547044B69;
	add.f64 	%fd118, %fd117, %fd116;
	st.global.f64 	[%rd26], %fd118;
	sub.f64 	%fd119, %fd41, %fd110;
	fma.rn.f64 	%fd120, %fd68, %fd112, %fd119;
	sub.f64 	%fd121, %fd120, %fd72;
	mul.f64 	%fd122, %fd84, %fd121;
	fma.rn.f64 	%fd123, %fd74, %fd11, %fd122;
	sub.f64 	%fd124, %fd123, %fd117;
	st.global.f64 	[%rd23], %fd124;
	add.f64 	%fd125, %fd50, %fd59;
	mul.f64 	%fd126, %fd125, 0d4008000000000000;
	add.f64 	%fd127, %fd41, %fd126;
	mul.f64 	%fd128, %fd125, 0d4012000000000000;
	fma.rn.f64 	%fd129, %fd125, %fd128, %fd127;
	sub.f64 	%fd130, %fd129, %fd72;
	mul.f64 	%fd131, %fd228, 0d3F9C71C71C71C71D;
	mul.f64 	%fd132, %fd131, %fd130;
	fma.rn.f64 	%fd133, %fd74, %fd12, %fd132;
	add.f64 	%fd134, %fd229, %fd230;
	mul.f64 	%fd135, %fd134, 0d3FB555555551AB15;
	add.f64 	%fd136, %fd135, %fd133;
	st.global.f64 	[%rd32], %fd136;
	sub.f64 	%fd137, %fd41, %fd126;
	fma.rn.f64 	%fd138, %fd125, %fd128, %fd137;
	sub.f64 	%fd139, %fd138, %fd72;
	mul.f64 	%fd140, %fd131, %fd139;
	fma.rn.f64 	%fd141, %fd74, %fd13, %fd140;
	sub.f64 	%fd142, %fd141, %fd135;
	st.global.f64 	[%rd29], %fd142;
	sub.f64 	%fd143, %fd50, %fd59;
	mul.f64 	%fd144, %fd143, 0d4008000000000000;
	add.f64 	%fd145, %fd41, %fd144;
	mul.f64 	%fd146, %fd143, 0d4012000000000000;
	fma.rn.f64 	%fd147, %fd143, %fd146, %fd145;
	sub.f64 	%fd148, %fd147, %fd72;
	mul.f64 	%fd149, %fd131, %fd148;
	fma.rn.f64 	%fd150, %fd74, %fd14, %fd149;
	sub.f64 	%fd151, %fd229, %fd230;
	mul.f64 	%fd152, %fd151, 0d3FB555555551AB15;
	add.f64 	%fd153, %fd152, %fd150;
	st.global.f64 	[%rd38], %fd153;
	sub.f64 	%fd154, %fd41, %fd144;
	fma.rn.f64 	%fd155, %fd143, %fd146, %fd154;
	sub.f64 	%fd156, %fd155, %fd72;
	mul.f64 	%fd157, %fd131, %fd156;
	fma.rn.f64 	%fd158, %fd74, %fd15, %fd157;
	sub.f64 	%fd159, %fd158, %fd152;
	st.global.f64 	[%rd35], %fd159;
	add.f64 	%fd160, %fd50, %fd68;
	mul.f64 	%fd161, %fd160, 0d4008000000000000;
	add.f64 	%fd162, %fd41, %fd161;
	mul.f64 	%fd163, %fd160, 0d4012000000000000;
	fma.rn.f64 	%fd164, %fd160, %fd163, %fd162;
	sub.f64 	%fd165, %fd164, %fd72;
	mul.f64 	%fd166, %fd131, %fd165;
	fma.rn.f64 	%fd167, %fd74, %fd16, %fd166;
	add.f64 	%fd168, %fd229, %fd231;
	mul.f64 	%fd169, %fd168, 0d3FB555555551AB15;
	add.f64 	%fd170, %fd169, %fd167;
	st.global.f64 	[%rd44], %fd170;
	sub.f64 	%fd171, %fd41, %fd161;
	fma.rn.f64 	%fd172, %fd160, %fd163, %fd171;
	sub.f64 	%fd173, %fd172, %fd72;
	mul.f64 	%fd174, %fd131, %fd173;
	fma.rn.f64 	%fd175, %fd74, %fd17, %fd174;
	sub.f64 	%fd176, %fd175, %fd169;
	st.global.f64 	[%rd41], %fd176;
	sub.f64 	%fd177, %fd50, %fd68;
	mul.f64 	%fd178, %fd177, 0d4008000000000000;
	add.f64 	%fd179, %fd41, %fd178;
	mul.f64 	%fd180, %fd177, 0d4012000000000000;
	fma.rn.f64 	%fd181, %fd177, %fd180, %fd179;
	sub.f64 	%fd182, %fd181, %fd72;
	mul.f64 	%fd183, %fd131, %fd182;
	fma.rn.f64 	%fd184, %fd74, %fd18, %fd183;
	sub.f64 	%fd185, %fd229, %fd231;
	mul.f64 	%fd186, %fd185, 0d3FB555555551AB15;
	add.f64 	%fd187, %fd186, %fd184;
	st.global.f64 	[%rd50], %fd187;
	sub.f64 	%fd188, %fd41, %fd178;
	fma.rn.f64 	%fd189, %fd177, %fd180, %fd188;
	sub.f64 	%fd190, %fd189, %fd72;
	mul.f64 	%fd191, %fd131, %fd190;
	fma.rn.f64 	%fd192, %fd74, %fd19, %fd191;
	sub.f64 	%fd193, %fd192, %fd186;
	st.global.f64 	[%rd47], %fd193;
	add.f64 	%fd194, %fd59, %fd68;
	mul.f64 	%fd195, %fd194, 0d4008000000000000;
	add.f64 	%fd196, %fd41, %fd195;
	mul.f64 	%fd197, %fd194, 0d4012000000000000;
	fma.rn.f64 	%fd198, %fd194, %fd197, %fd196;
	sub.f64 	%fd199, %fd198, %fd72;
	mul.f64 	%fd200, %fd131, %fd199;
	fma.rn.f64 	%fd201, %fd74, %fd20, %fd200;
	add.f64 	%fd202, %fd230, %fd231;
	mul.f64 	%fd203, %fd202, 0d3FB555555551AB15;
	add.f64 	%fd204, %fd203, %fd201;
	st.global.f64 	[%rd56], %fd204;
	sub.f64 	%fd205, %fd41, %fd195;
	fma.rn.f64 	%fd206, %fd194, %fd197, %fd205;
	sub.f64 	%fd207, %fd206, %fd72;
	mul.f64 	%fd208, %fd131, %fd207;
	fma.rn.f64 	%fd209, %fd74, %fd21, %fd208;
	sub.f64 	%fd210, %fd209, %fd203;
	st.global.f64 	[%rd53], %fd210;
	sub.f64 	%fd211, %fd59, %fd68;
	mul.f64 	%fd212, %fd211, 0d4008000000000000;
	add.f64 	%fd213, %fd41, %fd212;
	mul.f64 	%fd214, %fd211, 0d4012000000000000;
	fma.rn.f64 	%fd215, %fd211, %fd214, %fd213;
	sub.f64 	%fd216, %fd215, %fd72;
	mul.f64 	%fd217, %fd131, %fd216;
	fma.rn.f64 	%fd218, %fd74, %fd22, %fd217;
	sub.f64 	%fd219, %fd230, %fd231;
	mul.f64 	%fd220, %fd219, 0d3FB555555551AB15;
	add.f64 	%fd221, %fd220, %fd218;
	st.global.f64 	[%rd62], %fd221;
	sub.f64 	%fd222, %fd41, %fd212;
	fma.rn.f64 	%fd223, %fd211, %fd214, %fd222;
	sub.f64 	%fd224, %fd223, %fd72;
	mul.f64 	%fd225, %fd131, %fd224;
	fma.rn.f64 	%fd226, %fd74, %fd23, %fd225;
	sub.f64 	%fd227, %fd226, %fd220;
	st.global.f64 	[%rd59], %fd227;
$L__BB1_4:
	add.s32 	%r43, %r43, 1;
	mov.u32 	%r38, %ntid.x;
	add.s32 	%r42, %r42, %r38;
	setp.ne.s32 	%p3, %r43, 1;
	@%p3 bra 	$L__BB1_2;
$L__BB1_5:
	ret;

}


// ===== COMPILED SASS (sm_100) =====

	.target	sm_100

	.elftype	@"ET_EXEC"


//--------------------- .note.nv.tkinfo           --------------------------
	.section	.note.nv.tkinfo,"",@"SHT_NOTE"
	.sectionflags	@"SHF_NOTE_NV_TKINFO"
	.tkinfo
        /*0018*/ 	.word	0x00000002
        /*0030*/ 	.string	""
        /*0030*/ 	.string	"ptxas"
        /*0030*/ 	.string	"Cuda compilation tools, release 13.0, V13.0.88"
        /*0030*/ 	.string	"Build cuda_13.0.r13.0/compiler.36424714_0"
        /*0030*/ 	.string	"-arch sm_100 -m 64 "



//--------------------- .note.nv.cuinfo           --------------------------
	.section	.note.nv.cuinfo,"",@"SHT_NOTE"
	.sectionflags	@"SHF_NOTE_NV_CUINFO"
        /*0018*/ 	.short	0x0002
        /*001a*/ 	.short	0x0064
        /*001c*/ 	.short	0x0082
	.zero		2


//--------------------- .nv.info                  --------------------------
	.section	.nv.info,"",@"SHT_CUDA_INFO"
	.align	4


	//----- nvinfo : EIATTR_REGCOUNT
	.align		4
        /*0000*/ 	.byte	0x04, 0x2f
        /*0002*/ 	.short	(.L_1 - .L_0)
	.align		4
.L_0:
        /*0004*/ 	.word	index@(_Z27dvc_ScaLBL_D3Q19_AAeven_BGKPdiiidddd)
        /*0008*/ 	.word	0x00000080


	//----- nvinfo : EIATTR_FRAME_SIZE
	.align		4
.L_1:
        /*000c*/ 	.byte	0x04, 0x11
        /*000e*/ 	.short	(.L_3 - .L_2)
	.align		4
.L_2:
        /*0010*/ 	.word	index@(_Z27dvc_ScaLBL_D3Q19_AAeven_BGKPdiiidddd)
        /*0014*/ 	.word	0x00000000


	//----- nvinfo : EIATTR_REGCOUNT
	.align		4
.L_3:
        /*0018*/ 	.byte	0x04, 0x2f
        /*001a*/ 	.short	(.L_5 - .L_4)
	.align		4
.L_4:
        /*001c*/ 	.word	index@(_Z26dvc_ScaLBL_D3Q19_AAodd_BGKPiPdiiidddd)
        /*0020*/ 	.word	0x0000007c


	//----- nvinfo : EIATTR_FRAME_SIZE
	.align		4
.L_5:
        /*0024*/ 	.byte	0x04, 0x11
        /*0026*/ 	.short	(.L_7 - .L_6)
	.align		4
.L_6:
        /*0028*/ 	.word	index@(_Z26dvc_ScaLBL_D3Q19_AAodd_BGKPiPdiiidddd)
        /*002c*/ 	.word	0x00000000


	//----- nvinfo : EIATTR_MIN_STACK_SIZE
	.align		4
.L_7:
        /*0030*/ 	.byte	0x04, 0x12
        /*0032*/ 	.short	(.L_9 - .L_8)
	.align		4
.L_8:
        /*0034*/ 	.word	index@(_Z26dvc_ScaLBL_D3Q19_AAodd_BGKPiPdiiidddd)
        /*0038*/ 	.word	0x00000000


	//----- nvinfo : EIATTR_MIN_STACK_SIZE
	.align		4
.L_9:
        /*003c*/ 	.byte	0x04, 0x12
        /*003e*/ 	.short	(.L_11 - .L_10)
	.align		4
.L_10:
        /*0040*/ 	.word	index@(_Z27dvc_ScaLBL_D3Q19_AAeven_BGKPdiiidddd)
        /*0044*/ 	.word	0x00000000
.L_11:


//--------------------- .nv.compat                --------------------------
	.section	.nv.compat,"",@"SHT_CUDA_COMPAT_INFO"
	.align	4
        /*0000*/ 	.byte	0x02, 0x09, 0x00, 0x00, 0x02, 0x02, 0x01, 0x00, 0x02, 0x05, 0x05, 0x00, 0x03, 0x07, 0x01, 0x01
        /*0010*/ 	.byte	0x02, 0x03, 0x00, 0x00, 0x02, 0x06, 0x01, 0x00, 0x04, 0x0b, 0x08, 0x00, 0x01, 0x00, 0x00, 0x00
        /*0020*/ 	.byte	0x00, 0x00, 0x00, 0x00


//--------------------- .nv.info._Z26dvc_ScaLBL_D3Q19_AAodd_BGKPiPdiiidddd --------------------------
	.section	.nv.info._Z26dvc_ScaLBL_D3Q19_AAodd_BGKPiPdiiidddd,"",@"SHT_CUDA_INFO"
	.sectionflags	@""
	.align	4


	//----- nvinfo : EIATTR_CUDA_API_VERSION
	.align		4
        /*0000*/ 	.byte	0x04, 0x37
        /*0002*/ 	.short	(.L_13 - .L_12)
.L_12:
        /*0004*/ 	.word	0x00000082


	//----- nvinfo : EIATTR_KPARAM_INFO
	.align		4
.L_13:
        /*0008*/ 	.byte	0x04, 0x17
        /*000a*/ 	.short	(.L_15 - .L_14)
.L_14:
        /*000c*/ 	.word	0x00000000
        /*0010*/ 	.short	0x0008
        /*0012*/ 	.short	0x0038
        /*0014*/ 	.byte	0x00, 0xf0, 0x21, 0x00


	//----- nvinfo : EIATTR_KPARAM_INFO
	.align		4
.L_15:
        /*0018*/ 	.byte	0x04, 0x17
        /*001a*/ 	.short	(.L_17 - .L_16)
.L_16:
        /*001c*/ 	.word	0x00000000
        /*0020*/ 	.short	0x0007
        /*0022*/ 	.short	0x0030
        /*0024*/ 	.byte	0x00, 0xf0, 0x21, 0x00


	//----- nvinfo : EIATTR_KPARAM_INFO
	.align		4
.L_17:
        /*0028*/ 	.byte	0x04, 0x17
        /*002a*/ 	.short	(.L_19 - .L_18)
.L_18:
        /*002c*/ 	.word	0x00000000
        /*0030*/ 	.short	0x0006
        /*0032*/ 	.short	0x0028
        /*0034*/ 	.byte	0x00, 0xf0, 0x21, 0x00


	//----- nvinfo : EIATTR_KPARAM_INFO
	.align		4
.L_19:
        /*0038*/ 	.byte	0x04, 0x17
        /*003a*/ 	.short	(.L_21 - .L_20)
.L_20:
        /*003c*/ 	.word	0x00000000
        /*0040*/ 	.short	0x0005
        /*0042*/ 	.short	0x0020
        /*0044*/ 	.byte	0x00, 0xf0, 0x21, 0x00


	//----- nvinfo : EIATTR_KPARAM_INFO
	.align		4
.L_21:
        /*0048*/ 	.byte	0x04, 0x17
        /*004a*/ 	.short	(.L_23 - .L_22)
.L_22:
        /*004c*/ 	.word	0x00000000
        /*0050*/ 	.short	0x0004
        /*0052*/ 	.short	0x0018
        /*0054*/ 	.byte	0x00, 0xf0, 0x11, 0x00


	//----- nvinfo : EIATTR_KPARAM_INFO
	.align		4
.L_23:
        /*0058*/ 	.byte	0x04, 0x17
        /*005a*/ 	.short	(.L_25 - .L_24)
.L_24:
        /*005c*/ 	.word	0x00000000
        /*0060*/ 	.short	0x0003
        /*0062*/ 	.short	0x0014
        /*0064*/ 	.byte	0x00, 0xf0, 0x11, 0x00


	//----- nvinfo : EIATTR_KPARAM_INFO
	.align		4
.L_25:
        /*0068*/ 	.byte	0x04, 0x17
        /*006a*/ 	.short	(.L_27 - .L_26)
.L_26:
        /*006c*/ 	.word	0x00000000
        /*0070*/ 	.short	0x0002
        /*0072*/ 	.short	0x0010
        /*0074*/ 	.byte	0x00, 0xf0, 0x11, 0x00


	//----- nvinfo : EIATTR_KPARAM_INFO
	.align		4
.L_27:
        /*0078*/ 	.byte	0x04, 0x17
        /*007a*/ 	.short	(.L_29 - .L_28)
.L_28:
        /*007c*/ 	.word	0x00000000
        /*0080*/ 	.short	0x0001
        /*0082*/ 	.short	0x0008
        /*0084*/ 	.byte	0x00, 0xf5, 0x21, 0x00


	//----- nvinfo : EIATTR_KPARAM_INFO
	.align		4
.L_29:
        /*0088*/ 	.byte	0x04, 0x17
        /*008a*/ 	.short	(.L_31 - .L_30)
.L_30:
        /*008c*/ 	.word	0x00000000
        /*0090*/ 	.short	0x0000
        /*0092*/ 	.short	0x0000
        /*0094*/ 	.byte	0x00, 0xf5, 0x21, 0x00


	//----- nvinfo : EIATTR_SPARSE_MMA_MASK
	.align		4
.L_31:
        /*0098*/ 	.byte	0x03, 0x50
        /*009a*/ 	.short	0x0000


	//----- nvinfo : EIATTR_MAXREG_COUNT
	.align		4
        /*009c*/ 	.byte	0x03, 0x1b
        /*009e*/ 	.short	0x00ff


	//----- nvinfo : EIATTR_MERCURY_ISA_VERSION
	.align		4
        /*00a0*/ 	.byte	0x03, 0x5f
        /*00a2*/ 	.short	0x0101


	//----- nvinfo : EIATTR_VRC_CTA_INIT_COUNT
	.align		4
        /*00a4*/ 	.byte	0x02, 0x4a
	.zero		1
	.zero		1


	//----- nvinfo : EIATTR_EXIT_INSTR_OFFSETS
	.align		4
        /*00a8*/ 	.byte	0x04, 0x1c
        /*00aa*/ 	.short	(.L_33 - .L_32)


	//   ....[0]....
.L_32:
        /*00ac*/ 	.word	0x00000030


	//   ....[1]....
        /*00b0*/ 	.word	0x00001440


	//----- nvinfo : EIATTR_CRS_STACK_SIZE
	.align		4
.L_33:
        /*00b4*/ 	.byte	0x04, 0x1e
        /*00b6*/ 	.short	(.L_35 - .L_34)
.L_34:
        /*00b8*/ 	.word	0x00000000


	//----- nvinfo : EIATTR_CBANK_PARAM_SIZE
	.align		4
.L_35:
        /*00bc*/ 	.byte	0x03, 0x19
        /*00be*/ 	.short	0x0040


	//----- nvinfo : EIATTR_PARAM_CBANK
	.align		4
        /*00c0*/ 	.byte	0x04, 0x0a
        /*00c2*/ 	.short	(.L_37 - .L_36)
	.align		4
.L_36:
        /*00c4*/ 	.word	index@(.nv.constant0._Z26dvc_ScaLBL_D3Q19_AAodd_BGKPiPdiiidddd)
        /*00c8*/ 	.short	0x0380
        /*00ca*/ 	.short	0x0040


	//----- nvinfo : EIATTR_SW_WAR
	.align		4
.L_37:
        /*00cc*/ 	.byte	0x04, 0x36
        /*00ce*/ 	.short	(.L_39 - .L_38)
.L_38:
        /*00d0*/ 	.word	0x00000008
.L_39:


//--------------------- .nv.info._Z27dvc_ScaLBL_D3Q19_AAeven_BGKPdiiidddd --------------------------
	.section	.nv.info._Z27dvc_ScaLBL_D3Q19_AAeven_BGKPdiiidddd,"",@"SHT_CUDA_INFO"
	.sectionflags	@""
	.align	4


	//----- nvinfo : EIATTR_CUDA_API_VERSION
	.align		4
        /*0000*/ 	.byte	0x04, 0x37
        /*0002*/ 	.short	(.L_41 - .L_40)
.L_40:
        /*0004*/ 	.word	0x00000082


	//----- nvinfo : EIATTR_KPARAM_INFO
	.align		4
.L_41:
        /*0008*/ 	.byte	0x04, 0x17
        /*000a*/ 	.short	(.L_43 - .L_42)
.L_42:
        /*000c*/ 	.word	0x00000000
        /*0010*/ 	.short	0x0007
        /*0012*/ 	.short	0x0030
        /*0014*/ 	.byte	0x00, 0xf0, 0x21, 0x00


	//----- nvinfo : EIATTR_KPARAM_INFO
	.align		4
.L_43:
        /*0018*/ 	.byte	0x04, 0x17
        /*001a*/ 	.short	(.L_45 - .L_44)
.L_44:
        /*001c*/ 	.word	0x00000000
        /*0020*/ 	.short	0x0006
        /*0022*/ 	.short	0x0028
        /*0024*/ 	.byte	0x00, 0xf0, 0x21, 0x00


	//----- nvinfo : EIATTR_KPARAM_INFO
	.align		4
.L_45:
        /*0028*/ 	.byte	0x04, 0x17
        /*002a*/ 	.short	(.L_47 - .L_46)
.L_46:
        /*002c*/ 	.word	0x00000000
        /*0030*/ 	.short	0x0005
        /*0032*/ 	.short	0x0020
        /*0034*/ 	.byte	0x00, 0xf0, 0x21, 0x00


	//----- nvinfo : EIATTR_KPARAM_INFO
	.align		4
.L_47:
        /*0038*/ 	.byte	0x04, 0x17
        /*003a*/ 	.short	(.L_49 - .L_48)
.L_48:
        /*003c*/ 	.word	0x00000000
        /*0040*/ 	.short	0x0004
        /*0042*/ 	.short	0x0018
        /*0044*/ 	.byte	0x00, 0xf0, 0x21, 0x00


	//----- nvinfo : EIATTR_KPARAM_INFO
	.align		4
.L_49:
        /*0048*/ 	.byte	0x04, 0x17
        /*004a*/ 	.short	(.L_51 - .L_50)
.L_50:
        /*004c*/ 	.word	0x00000000
        /*0050*/ 	.short	0x0003
        /*0052*/ 	.short	0x0010
        /*0054*/ 	.byte	0x00, 0xf0, 0x11, 0x00


	//----- nvinfo : EIATTR_KPARAM_INFO
	.align		4
.L_51:
        /*0058*/ 	.byte	0x04, 0x17
        /*005a*/ 	.short	(.L_53 - .L_52)
.L_52:
        /*005c*/ 	.word	0x00000000
        /*0060*/ 	.short	0x0002
        /*0062*/ 	.short	0x000c
        /*0064*/ 	.byte	0x00, 0xf0, 0x11, 0x00


	//----- nvinfo : EIATTR_KPARAM_INFO
	.align		4
.L_53:
        /*0068*/ 	.byte	0x04, 0x17
        /*006a*/ 	.short	(.L_55 - .L_54)
.L_54:
        /*006c*/ 	.word	0x00000000
        /*0070*/ 	.short	0x0001
        /*0072*/ 	.short	0x0008
        /*0074*/ 	.byte	0x00, 0xf0, 0x11, 0x00


	//----- nvinfo : EIATTR_KPARAM_INFO
	.align		4
.L_55:
        /*0078*/ 	.byte	0x04, 0x17
        /*007a*/ 	.short	(.L_57 - .L_56)
.L_56:
        /*007c*/ 	.word	0x00000000
        /*0080*/ 	.short	0x0000
        /*0082*/ 	.short	0x0000
        /*0084*/ 	.byte	0x00, 0xf5, 0x21, 0x00


	//----- nvinfo : EIATTR_SPARSE_MMA_MASK
	.align		4
.L_57:
        /*0088*/ 	.byte	0x03, 0x50
        /*008a*/ 	.short	0x0000


	//----- nvinfo : EIATTR_MAXREG_COUNT
	.align		4
        /*008c*/ 	.byte	0x03, 0x1b
        /*008e*/ 	.short	0x00ff


	//----- nvinfo : EIATTR_MERCURY_ISA_VERSION
	.align		4
        /*0090*/ 	.byte	0x03, 0x5f
        /*0092*/ 	.short	0x0101


	//----- nvinfo : EIATTR_VRC_CTA_INIT_COUNT
	.align		4
        /*0094*/ 	.byte	0x02, 0x4a
	.zero		1
	.zero		1


	//----- nvinfo : EIATTR_EXIT_INSTR_OFFSETS
	.align		4
        /*0098*/ 	.byte	0x04, 0x1c
        /*009a*/ 	.short	(.L_59 - .L_58)


	//   ....[0]....
.L_58:
        /*009c*/ 	.word	0x00000030


	//   ....[1]....
        /*00a0*/ 	.word	0x00001310


	//----- nvinfo : EIATTR_CRS_STACK_SIZE
	.align		4
.L_59:
        /*00a4*/ 	.byte	0x04, 0x1e
        /*00a6*/ 	.short	(.L_61 - .L_60)
.L_60:
        /*00a8*/ 	.word	0x00000000


	//----- nvinfo : EIATTR_CBANK_PARAM_SIZE
	.align		4
.L_61:
        /*00ac*/ 	.byte	0x03, 0x19
        /*00ae*/ 	.short	0x0038


	//----- nvinfo : EIATTR_PARAM_CBANK
	.align		4
        /*00b0*/ 	.byte	0x04, 0x0a
        /*00b2*/ 	.short	(.L_63 - .L_62)
	.align		4
.L_62:
        /*00b4*/ 	.word	index@(.nv.constant0._Z27dvc_ScaLBL_D3Q19_AAeven_BGKPdiiidddd)
        /*00b8*/ 	.short	0x0380
        /*00ba*/ 	.short	0x0038


	//----- nvinfo : EIATTR_SW_WAR
	.align		4
.L_63:
        /*00bc*/ 	.byte	0x04, 0x36
        /*00be*/ 	.short	(.L_65 - .L_64)
.L_64:
        /*00c0*/ 	.word	0x00000008
.L_65:


//--------------------- .nv.callgraph             --------------------------
	.section	.nv.callgraph,"",@"SHT_CUDA_CALLGRAPH"
	.align	4
	.sectionentsize	8
	.align		4
        /*0000*/ 	.word	0x00000000
	.align		4
        /*0004*/ 	.word	0xffffffff
	.align		4
        /*0008*/ 	.word	0x00000000
	.align		4
        /*000c*/ 	.word	0xfffffffe
	.align		4
        /*0010*/ 	.word	0x00000000
	.align		4
        /*0014*/ 	.word	0xfffffffd
	.align		4
        /*0018*/ 	.word	0x00000000
	.align		4
        /*001c*/ 	.word	0xfffffffc


//--------------------- .text._Z26dvc_ScaLBL_D3Q19_AAodd_BGKPiPdiiidddd --------------------------
	.section	.text._Z26dvc_ScaLBL_D3Q19_AAodd_BGKPiPdiiidddd,"ax",@progbits
	.align	128
        .global         _Z26dvc_ScaLBL_D3Q19_AAodd_BGKPiPdiiidddd
        .type           _Z26dvc_ScaLBL_D3Q19_AAodd_BGKPiPdiiidddd,@function
        .size           _Z26dvc_ScaLBL_D3Q19_AAodd_BGKPiPdiiidddd,(.L_x_8 - _Z26dvc_ScaLBL_D3Q19_AAodd_BGKPiPdiiidddd)
        .other          _Z26dvc_ScaLBL_D3Q19_AAodd_BGKPiPdiiidddd,@"STO_CUDA_ENTRY STV_DEFAULT"
_Z26dvc_ScaLBL_D3Q19_AAodd_BGKPiPdiiidddd:
.text._Z26dvc_ScaLBL_D3Q19_AAodd_BGKPiPdiiidddd:
[----:B------:R-:W-:Y:S08]  /*0000*/  LDC R1, c[0x0][0x37c] ;  /* 0x0000df00ff017b82 */ /* 0x000ff00000000800 */
[----:B------:R-:W0:Y:S02]  /*0010*/  LDC R7, c[0x0][0x398] ;  /* 0x0000e600ff077b82 */ /* 0x000e240000000800 */
[----:B0-----:R-:W-:-:S13]  /*0020*/  ISETP.GE.AND P0, PT, R7, -0x3ffff, PT ;  /* 0xfffc00010700780c */ /* 0x001fda0003f06270 */
[----:B------:R-:W-:Y:S05]  /*0030*/  @!P0 EXIT ;  /* 0x000000000000894d */ /* 0x000fea0003800000 */
[----:B------:R-:W0:Y:S01]  /*0040*/  S2UR UR4, SR_CTAID.X ;  /* 0x00000000000479c3 */ /* 0x000e220000002500 */
[----:B------:R-:W1:Y:S01]  /*0050*/  S2R R5, SR_TID.X ;  /* 0x0000000000057919 */ /* 0x000e620000002100 */
[----:B------:R-:W1:Y:S01]  /*0060*/  LDCU UR5, c[0x0][0x390] ;  /* 0x00007200ff0577ac */ /* 0x000e620008000800 */
[----:B------:R-:W-:Y:S01]  /*0070*/  SHF.R.S32.HI R0, RZ, 0x1f, R7 ;  /* 0x0000001fff007819 */ /* 0x000fe20000011407 */
[----:B------:R-:W2:Y:S03]  /*0080*/  LDCU.64 UR6, c[0x0][0x358] ;  /* 0x00006b00ff0677ac */ /* 0x000ea60008000a00 */
[----:B------:R-:W-:Y:S01]  /*0090*/  LEA.HI R0, R0, R7, RZ, 0x12 ;  /* 0x0000000700007211 */ /* 0x000fe200078f90ff */
[----:B------:R-:W0:Y:S01]  /*00a0*/  LDC R3, c[0x0][0x360] ;  /* 0x0000d800ff037b82 */ /* 0x000e220000000800 */
[----:B------:R-:W3:Y:S02]  /*00b0*/  LDCU UR8, c[0x0][0x394] ;  /* 0x00007280ff0877ac */ /* 0x000ee40008000800 */
[----:B------:R-:W-:Y:S01]  /*00c0*/  SHF.R.S32.HI R104, RZ, 0x12, R0 ;  /* 0x00000012ff687819 */ /* 0x000fe20000011400 */
[----:B0-----:R-:W-:-:S04]  /*00d0*/  IMAD R3, R3, UR4, RZ ;  /* 0x0000000403037c24 */ /* 0x001fc8000f8e02ff */
[C---:B------:R-:W-:Y:S01]  /*00e0*/  IMAD R0, R104.reuse, R3, R3 ;  /* 0x0000000368007224 */ /* 0x040fe200078e0203 */
[----:B------:R-:W-:-:S04]  /*00f0*/  IADD3 R104, PT, PT, -R104, RZ, RZ ;  /* 0x000000ff68687210 */ /* 0x000fc80007ffe1ff */
[----:B-123--:R-:W-:-:S07]  /*0100*/  IADD3 R0, PT, PT, R0, UR5, R5 ;  /* 0x0000000500007c10 */ /* 0x00efce000fffe005 */
.L_x_2:
[----:B------:R-:W-:Y:S01]  /*0110*/  ISETP.GE.AND P0, PT, R0, UR8, PT ;  /* 0x0000000800007c0c */ /* 0x000fe2000bf06270 */
[----:B------:R-:W-:-:S12]  /*0120*/  BSSY.RECONVERGENT B0, `(.L_x_0) ;  /* 0x000012c000007945 */ /* 0x000fd80003800200 */
[----:B0-----:R-:W-:Y:S05]  /*0130*/  @P0 BRA `(.L_x_1) ;  /* 0x0000001000a80947 */ /* 0x001fea0003800000 */
[----:B------:R-:W0:Y:S08]  /*0140*/  LDC.64 R2, c[0x0][0x380] ;  /* 0x0000e000ff027b82 */ /* 0x000e300000000a00 */
[----:B------:R-:W1:Y:S08]  /*0150*/  LDC R23, c[0x0][0x398] ;  /* 0x0000e600ff177b82 */ /* 0x000e700000000800 */
[----:B------:R-:W2:Y:S01]  /*0160*/  LDC.64 R52, c[0x0][0x388] ;  /* 0x0000e200ff347b82 */ /* 0x000ea20000000a00 */
[----:B0-----:R-:W-:-:S07]  /*0170*/  IMAD.WIDE R2, R0, 0x4, R2 ;  /* 0x0000000400027825 */ /* 0x001fce00078e0202 */
[----:B------:R-:W0:Y:S01]  /*0180*/  LDC.64 R112, c[0x0][0x3a0] ;  /* 0x0000e800ff707b82 */ /* 0x000e220000000a00 */
[----:B------:R-:W3:Y:S01]  /*0190*/  LDG.E R17, desc[UR6][R2.64] ;  /* 0x0000000602117981 */ /* 0x000ee2000c1e1900 */
[----:B-1----:R-:W-:-:S05]  /*01a0*/  IMAD.WIDE R4, R23, 0x4, R2 ;  /* 0x0000000417047825 */ /* 0x002fca00078e0202 */
[----:B------:R1:W4:Y:S01]  /*01b0*/  LDG.E R19, desc[UR6][R4.64] ;  /* 0x0000000604137981 */ /* 0x000322000c1e1900 */
[----:B------:R-:W-:-:S05]  /*01c0*/  IMAD.WIDE R6, R23, 0x4, R4 ;  /* 0x0000000417067825 */ /* 0x000fca00078e0204 */
[----:B------:R-:W5:Y:S01]  /*01d0*/  LDG.E R21, desc[UR6][R6.64] ;  /* 0x0000000606157981 */ /* 0x000f62000c1e1900 */
[----:B------:R-:W-:-:S05]  /*01e0*/  IMAD.WIDE R8, R23, 0x4, R6 ;  /* 0x0000000417087825 */ /* 0x000fca00078e0206 */
[----:B------:R2:W5:Y:S01]  /*01f0*/  LDG.E R25, desc[UR6][R8.64] ;  /* 0x0000000608197981 */ /* 0x000562000c1e1900 */
[----:B------:R-:W-:-:S05]  /*0200*/  IMAD.WIDE R10, R23, 0x4, R8 ;  /* 0x00000004170a7825 */ /* 0x000fca00078e0208 */
[----:B------:R-:W5:Y:S01]  /*0210*/  LDG.E R41, desc[UR6][R10.64] ;  /* 0x000000060a297981 */ /* 0x000f62000c1e1900 */
[----:B------:R-:W-:-:S05]  /*0220*/  IMAD.WIDE R12, R23, 0x4, R10 ;  /* 0x00000004170c7825 */ /* 0x000fca00078e020a */
[----:B------:R0:W5:Y:S01]  /*0230*/  LDG.E R29, desc[UR6][R12.64] ;  /* 0x000000060c1d7981 */ /* 0x000162000c1e1900 */
[----:B------:R-:W-:-:S05]  /*0240*/  IMAD.WIDE R14, R23, 0x4, R12 ;  /* 0x00000004170e7825 */ /* 0x000fca00078e020c */
[----:B------:R-:W5:Y:S01]  /*0250*/  LDG.E R37, desc[UR6][R14.64] ;  /* 0x000000060e257981 */ /* 0x000f62000c1e1900 */
[----:B-1----:R-:W-:-:S05]  /*0260*/  IMAD.WIDE R4, R23, 0x4, R14 ;  /* 0x0000000417047825 */ /* 0x002fca00078e020e */
[----:B------:R1:W5:Y:S01]  /*0270*/  LDG.E R39, desc[UR6][R4.64] ;  /* 0x0000000604277981 */ /* 0x000362000c1e1900 */
[----:B------:R-:W-:-:S05]  /*0280*/  IMAD.WIDE R2, R23, 0x4, R4 ;  /* 0x0000000417027825 */ /* 0x000fca00078e0204 */
[----:B------:R-:W5:Y:S01]  /*0290*/  LDG.E R33, desc[UR6][R2.64] ;  /* 0x0000000602217981 */ /* 0x000f62000c1e1900 */
[----:B--2---:R-:W-:-:S05]  /*02a0*/  IMAD.WIDE R8, R23, 0x4, R2 ;  /* 0x0000000417087825 */ /* 0x004fca00078e0202 */
[----:B------:R2:W5:Y:S01]  /*02b0*/  LDG.E R35, desc[UR6][R8.64] ;  /* 0x0000000608237981 */ /* 0x000562000c1e1900 */
[----:B------:R-:W-:-:S05]  /*02c0*/  IMAD.WIDE R6, R23, 0x4, R8 ;  /* 0x0000000417067825 */ /* 0x000fca00078e0208 */
[----:B------:R-:W5:Y:S01]  /*02d0*/  LDG.E R51, desc[UR6][R6.64] ;  /* 0x0000000606337981 */ /* 0x000f62000c1e1900 */
[----:B0-----:R-:W-:-:S05]  /*02e0*/  IMAD.WIDE R12, R23, 0x4, R6 ;  /* 0x00000004170c7825 */ /* 0x001fca00078e0206 */
[----:B------:R0:W5:Y:S01]  /*02f0*/  LDG.E R31, desc[UR6][R12.64] ;  /* 0x000000060c1f7981 */ /* 0x000162000c1e1900 */
[----:B------:R-:W-:-:S05]  /*0300*/  IMAD.WIDE R10, R23, 0x4, R12 ;  /* 0x00000004170a7825 */ /* 0x000fca00078e020c */
[----:B------:R-:W5:Y:S01]  /*0310*/  LDG.E R55, desc[UR6][R10.64] ;  /* 0x000000060a377981 */ /* 0x000f62000c1e1900 */
[----:B-1----:R-:W-:-:S05]  /*0320*/  IMAD.WIDE R4, R23, 0x4, R10 ;  /* 0x0000000417047825 */ /* 0x002fca00078e020a */
[----:B------:R-:W5:Y:S01]  /*0330*/  LDG.E R57, desc[UR6][R4.64] ;  /* 0x0000000604397981 */ /* 0x000f62000c1e1900 */
[----:B------:R-:W-:-:S05]  /*0340*/  IMAD.WIDE R14, R23, 0x4, R4 ;  /* 0x00000004170e7825 */ /* 0x000fca00078e0204 */
[----:B------:R3:W5:Y:S01]  /*0350*/  LDG.E R61, desc[UR6][R14.64] ;  /* 0x000000060e3d7981 */ /* 0x000762000c1e1900 */
[----:B--2---:R-:W-:-:S05]  /*0360*/  IMAD.WIDE R8, R23, 0x4, R14 ;  /* 0x0000000417087825 */ /* 0x004fca00078e020e */
[----:B------:R-:W2:Y:S01]  /*0370*/  LDG.E R71, desc[UR6][R8.64] ;  /* 0x0000000608477981 */ /* 0x000ea2000c1e1900 */
[----:B------:R-:W-:-:S05]  /*0380*/  IMAD.WIDE R2, R23, 0x4, R8 ;  /* 0x0000000417027825 */ /* 0x000fca00078e0208 */
[----:B------:R1:W2:Y:S01]  /*0390*/  LDG.E R73, desc[UR6][R2.64] ;  /* 0x0000000602497981 */ /* 0x0002a2000c1e1900 */
[----:B0-----:R-:W-:-:S05]  /*03a0*/  IMAD.WIDE R12, R23, 0x4, R2 ;  /* 0x00000004170c7825 */ /* 0x001fca00078e0202 */
[----:B------:R0:W2:Y:S01]  /*03b0*/  LDG.E R75, desc[UR6][R12.64] ;  /* 0x000000060c4b7981 */ /* 0x0000a2000c1e1900 */
[----:B------:R-:W-:-:S05]  /*03c0*/  IMAD.WIDE R22, R0, 0x8, R52 ;  /* 0x0000000800167825 */ /* 0x000fca00078e0234 */
[----:B------:R-:W2:Y:S01]  /*03d0*/  LDG.E.64 R80, desc[UR6][R22.64] ;  /* 0x0000000616507981 */ /* 0x000ea2000c1e1b00 */
[----:B---3--:R-:W-:-:S05]  /*03e0*/  IMAD.WIDE R14, R17, 0x8, R52 ;  /* 0x00000008110e7825 */ /* 0x008fca00078e0234 */
[----:B------:R-:W3:Y:S01]  /*03f0*/  LDG.E.64 R88, desc[UR6][R14.64] ;  /* 0x000000060e587981 */ /* 0x000ee2000c1e1b00 */
[----:B----4-:R-:W-:-:S05]  /*0400*/  IMAD.WIDE R18, R19, 0x8, R52 ;  /* 0x0000000813127825 */ /* 0x010fca00078e0234 */
[----:B------:R-:W4:Y:S01]  /*0410*/  LDG.E.64 R92, desc[UR6][R18.64] ;  /* 0x00000006125c7981 */ /* 0x000f22000c1e1b00 */
[----:B-----5:R-:W-:-:S05]  /*0420*/  IMAD.WIDE R10, R25, 0x8, R52 ;  /* 0x00000008190a7825 */ /* 0x020fca00078e0234 */
[----:B------:R-:W5:Y:S01]  /*0430*/  LDG.E.64 R26, desc[UR6][R10.64] ;  /* 0x000000060a1a7981 */ /* 0x000f62000c1e1b00 */
[----:B------:R-:W-:-:S05]  /*0440*/  IMAD.WIDE R6, R21, 0x8, R52 ;  /* 0x0000000815067825 */ /* 0x000fca00078e0234 */
[----:B------:R-:W5:Y:S01]  /*0450*/  LDG.E.64 R94, desc[UR6][R6.64] ;  /* 0x00000006065e7981 */ /* 0x000f62000c1e1b00 */
[----:B-1----:R-:W-:-:S05]  /*0460*/  IMAD.WIDE R2, R29, 0x8, R52 ;  /* 0x000000081d027825 */ /* 0x002fca00078e0234 */
[----:B------:R-:W5:Y:S01]  /*0470*/  LDG.E.64 R42, desc[UR6][R2.64] ;  /* 0x00000006022a7981 */ /* 0x000f62000c1e1b00 */
[----:B------:R-:W-:-:S05]  /*0480*/  IMAD.WIDE R40, R41, 0x8, R52 ;  /* 0x0000000829287825 */ /* 0x000fca00078e0234 */
        /* <DEDUP_REMOVED lines=15> */
[----:B0-----:R-:W-:-:S04]  /*0580*/  IMAD.WIDE R12, R61, 0x8, R52 ;  /* 0x000000083d0c7825 */ /* 0x001fc800078e0234 */
[--C-:B------:R-:W-:Y:S01]  /*0590*/  IMAD.WIDE R20, R55, 0x8, R52.reuse ;  /* 0x0000000837147825 */ /* 0x100fe200078e0234 */
[----:B------:R-:W5:Y:S04]  /*05a0*/  LDG.E.64 R56, desc[UR6][R12.64] ;  /* 0x000000060c387981 */ /* 0x000f68000c1e1b00 */
[----:B------:R-:W5:Y:S01]  /*05b0*/  LDG.E.64 R60, desc[UR6][R20.64] ;  /* 0x00000006143c7981 */ /* 0x000f62000c1e1b00 */
[----:B--2---:R-:W-:-:S05]  /*05c0*/  IMAD.WIDE R16, R71, 0x8, R52 ;  /* 0x0000000847107825 */ /* 0x004fca00078e0234 */
[----:B------:R-:W2:Y:S01]  /*05d0*/  LDG.E.64 R54, desc[UR6][R16.64] ;  /* 0x0000000610367981 */ /* 0x000ea2000c1e1b00 */
[----:B------:R-:W-:-:S05]  /*05e0*/  IMAD.WIDE R4, R73, 0x8, R52 ;  /* 0x0000000849047825 */ /* 0x000fca00078e0234 */
[----:B------:R-:W2:Y:S01]  /*05f0*/  LDG.E.64 R50, desc[UR6][R4.64] ;  /* 0x0000000604327981 */ /* 0x000ea2000c1e1b00 */
[----:B------:R-:W-:-:S05]  /*0600*/  IMAD.WIDE R8, R75, 0x8, R52 ;  /* 0x000000084b087825 */ /* 0x000fca00078e0234 */
[----:B------:R-:W2:Y:S01]  /*0610*/  LDG.E.64 R52, desc[UR6][R8.64] ;  /* 0x0000000608347981 */ /* 0x000ea2000c1e1b00 */
[----:B------:R-:W-:Y:S01]  /*0620*/  HFMA2 R85, -RZ, RZ, 1.9921875, 0 ;  /* 0x3ff80000ff557431 */ /* 0x000fe200000001ff */
[----:B------:R-:W-:Y:S01]  /*0630*/  MOV R84, 0x0 ;  /* 0x0000000000547802 */ /* 0x000fe20000000f00 */
[----:B------:R-:W-:Y:S01]  /*0640*/  UMOV UR4, 0x1c71c71c ;  /* 0x1c71c71c00047882 */ /* 0x000fe20000000000 */
[----:B------:R-:W-:Y:S01]  /*0650*/  UMOV UR5, 0x3fac71c7 ;  /* 0x3fac71c700057882 */ /* 0x000fe20000000000 */
[----:B----4-:R-:W-:-:S08]  /*0660*/  DADD R70, R80, R92 ;  /* 0x0000000050467229 */ /* 0x010fd0000000005c */
[----:B---3--:R-:W-:-:S08]  /*0670*/  DADD R70, R88, R70 ;  /* 0x0000000058467229 */ /* 0x008fd00000000046 */
[----:B-----5:R-:W-:-:S08]  /*0680*/  DADD R70, R26, R70 ;  /* 0x000000001a467229 */ /* 0x020fd00000000046 */
[----:B------:R-:W-:-:S08]  /*0690*/  DADD R70, R94, R70 ;  /* 0x000000005e467229 */ /* 0x000fd00000000046 */
[----:B------:R-:W-:-:S08]  /*06a0*/  DADD R70, R42, R70 ;  /* 0x000000002a467229 */ /* 0x000fd00000000046 */
[----:B------:R-:W-:-:S08]  /*06b0*/  DADD R70, R46, R70 ;  /* 0x000000002e467229 */ /* 0x000fd00000000046 */
[----:B------:R-:W-:-:S08]  /*06c0*/  DADD R70, R44, R70 ;  /* 0x000000002c467229 */ /* 0x000fd00000000046 */
[----:B------:R-:W-:Y:S02]  /*06d0*/  DADD R70, R48, R70 ;  /* 0x0000000030467229 */ /* 0x000fe40000000046 */
[----:B------:R-:W-:Y:S02]  /*06e0*/  DADD R72, R88, -R92 ;  /* 0x0000000058487229 */ /* 0x000fe4000000085c */
[----:B------:R-:W-:-:S04]  /*06f0*/  DADD R74, R94, -R26 ;  /* 0x000000005e4a7229 */ /* 0x000fc8000000081a */
[----:B------:R-:W-:Y:S02]  /*0700*/  DADD R70, R66, R70 ;  /* 0x0000000042467229 */ /* 0x000fe40000000046 */
[C---:B------:R-:W-:Y:S02]  /*0710*/  DADD R72, R48.reuse, R72 ;  /* 0x0000000030487229 */ /* 0x040fe40000000048 */
[----:B------:R-:W-:-:S04]  /*0720*/  DADD R74, R48, R74 ;  /* 0x00000000304a7229 */ /* 0x000fc8000000004a */
[----:B------:R-:W-:Y:S02]  /*0730*/  DADD R70, R68, R70 ;  /* 0x0000000044467229 */ /* 0x000fe40000000046 */
[C---:B------:R-:W-:Y:S02]  /*0740*/  DADD R72, -R44.reuse, R72 ;  /* 0x000000002c487229 */ /* 0x040fe40000000148 */
[----:B------:R-:W-:-:S04]  /*0750*/  DADD R74, -R44, R74 ;  /* 0x000000002c4a7229 */ /* 0x000fc8000000014a */
[----:B------:R-:W-:Y:S02]  /*0760*/  DADD R70, R62, R70 ;  /* 0x000000003e467229 */ /* 0x000fe40000000046 */
[C---:B------:R-:W-:Y:S02]  /*0770*/  DADD R72, R68.reuse, R72 ;  /* 0x0000000044487229 */ /* 0x040fe40000000048 */
[----:B------:R-:W-:-:S04]  /*0780*/  DADD R74, -R68, R74 ;  /* 0x00000000444a7229 */ /* 0x000fc8000000014a */
[----:B------:R-:W-:Y:S02]  /*0790*/  DADD R70, R64, R70 ;  /* 0x0000000040467229 */ /* 0x000fe40000000046 */
[----:B------:R-:W-:Y:S02]  /*07a0*/  DADD R76, R46, -R42 ;  /* 0x000000002e4c7229 */ /* 0x000fe4000000082a */
[C---:B------:R-:W-:Y:S02]  /*07b0*/  DADD R72, -R66.reuse, R72 ;  /* 0x0000000042487229 */ /* 0x040fe40000000148 */
[----:B------:R-:W-:Y:S02]  /*07c0*/  DADD R74, R66, R74 ;  /* 0x00000000424a7229 */ /* 0x000fe4000000004a */
[----:B------:R-:W-:Y:S02]  /*07d0*/  DADD R70, R58, R70 ;  /* 0x000000003a467229 */ /* 0x000fe40000000046 */
[----:B------:R-:W-:-:S02]  /*07e0*/  DADD R76, R64, R76 ;  /* 0x00000000404c7229 */ /* 0x000fc4000000004c */
[----:B------:R-:W-:Y:S02]  /*07f0*/  DADD R72, R64, R72 ;  /* 0x0000000040487229 */ /* 0x000fe40000000048 */
[----:B------:R-:W-:Y:S02]  /*0800*/  DADD R74, R56, R74 ;  /* 0x00000000384a7229 */ /* 0x000fe4000000004a */
[----:B------:R-:W-:Y:S02]  /*0810*/  DADD R70, R60, R70 ;  /* 0x000000003c467229 */ /* 0x000fe40000000046 */
[C---:B------:R-:W-:Y:S02]  /*0820*/  DADD R76, -R62.reuse, R76 ;  /* 0x000000003e4c7229 */ /* 0x040fe4000000014c */
[----:B------:R-:W-:Y:S02]  /*0830*/  DADD R72, -R62, R72 ;  /* 0x000000003e487229 */ /* 0x000fe40000000148 */
[----:B--2---:R-:W-:-:S02]  /*0840*/  DADD R74, -R54, R74 ;  /* 0x00000000364a7229 */ /* 0x004fc4000000014a */
[----:B------:R-:W-:Y:S02]  /*0850*/  DADD R70, R54, R70 ;  /* 0x0000000036467229 */ /* 0x000fe40000000046 */
[C---:B------:R-:W-:Y:S02]  /*0860*/  DADD R76, -R60.reuse, R76 ;  /* 0x000000003c4c7229 */ /* 0x040fe4000000014c */
[----:B------:R-:W-:Y:S02]  /*0870*/  DADD R72, R60, R72 ;  /* 0x000000003c487229 */ /* 0x000fe40000000048 */
[----:B------:R-:W-:Y:S02]  /*0880*/  DADD R74, R50, R74 ;  /* 0x00000000324a7229 */ /* 0x000fe4000000004a */
[----:B------:R-:W-:Y:S02]  /*0890*/  DADD R70, R56, R70 ;  /* 0x0000000038467229 */ /* 0x000fe40000000046 */
[----:B------:R-:W-:-:S02]  /*08a0*/  DADD R76, R58, R76 ;  /* 0x000000003a4c7229 */ /* 0x000fc4000000004c */
[----:B------:R-:W-:Y:S02]  /*08b0*/  DADD R86, -R58, R72 ;  /* 0x000000003a567229 */ /* 0x000fe40000000148 */
[C---:B------:R-:W-:Y:S02]  /*08c0*/  DADD R118, -R52.reuse, R74 ;  /* 0x0000000034767229 */ /* 0x040fe4000000014a */
[----:B------:R-:W-:Y:S02]  /*08d0*/  DADD R70, R52, R70 ;  /* 0x0000000034467229 */ /* 0x000fe40000000046 */
[----:B------:R-:W-:-:S04]  /*08e0*/  DADD R76, R56, R76 ;  /* 0x00000000384c7229 */ /* 0x000fc8000000004c */
[----:B------:R-:W-:Y:S02]  /*08f0*/  DADD R106, R86, -R118 ;  /* 0x00000000566a7229 */ /* 0x000fe40000000876 */
[----:B------:R-:W-:Y:S02]  /*0900*/  DADD R100, R50, R70 ;  /* 0x0000000032647229 */ /* 0x000fe40000000046 */
[----:B------:R-:W-:Y:S02]  /*0910*/  DADD R110, R86, R118 ;  /* 0x00000000566e7229 */ /* 0x000fe40000000076 */
[----:B------:R-:W-:Y:S02]  /*0920*/  DADD R76, -R54, R76 ;  /* 0x00000000364c7229 */ /* 0x000fe4000000014c */
[C---:B------:R-:W-:Y:S02]  /*0930*/  DMUL R74, R106.reuse, 4.5 ;  /* 0x401200006a4a7828 */ /* 0x040fe40000000000 */
[----:B------:R-:W-:-:S02]  /*0940*/  DFMA R108, R106, 3, R100 ;  /* 0x400800006a6c782b */ /* 0x000fc40000000064 */
[--C-:B------:R-:W-:Y:S02]  /*0950*/  DFMA R78, R106, -3, R100.reuse ;  /* 0xc00800006a4e782b */ /* 0x100fe40000000064 */
[C---:B------:R-:W-:Y:S02]  /*0960*/  DMUL R70, R110.reuse, 4.5 ;  /* 0x401200006e467828 */ /* 0x040fe40000000000 */
[C-C-:B------:R-:W-:Y:S02]  /*0970*/  DFMA R114, R110.reuse, 3, R100.reuse ;  /* 0x400800006e72782b */ /* 0x140fe40000000064 */
[----:B------:R-:W-:Y:S02]  /*0980*/  DFMA R72, R110, -3, R100 ;  /* 0xc00800006e48782b */ /* 0x000fe40000000064 */
[----:B------:R-:W-:Y:S02]  /*0990*/  DADD R76, -R50, R76 ;  /* 0x00000000324c7229 */ /* 0x000fe4000000014c */
[----:B------:R-:W-:-:S02]  /*09a0*/  DFMA R108, R106, R74, R108 ;  /* 0x0000004a6a6c722b */ /* 0x000fc4000000006c */
[----:B------:R-:W-:Y:S02]  /*09b0*/  DFMA R106, R106, R74, R78 ;  /* 0x0000004a6a6a722b */ /* 0x000fe4000000004e */
[C---:B------:R-:W-:Y:S02]  /*09c0*/  DMUL R116, R86.reuse, 4.5 ;  /* 0x4012000056747828 */ /* 0x040fe40000000000 */
[----:B------:R-:W-:Y:S02]  /*09d0*/  DFMA R90, R86, 3, R100 ;  /* 0x40080000565a782b */ /* 0x000fe40000000064 */
[-C--:B------:R-:W-:Y:S02]  /*09e0*/  DFMA R114, R110, R70.reuse, R114 ;  /* 0x000000466e72722b */ /* 0x080fe40000000072 */
[----:B------:R-:W-:Y:S02]  /*09f0*/  DFMA R74, R86, -3, R100 ;  /* 0xc0080000564a782b */ /* 0x000fe40000000064 */
[----:B------:R-:W-:-:S02]  /*0a00*/  DFMA R110, R110, R70, R72 ;  /* 0x000000466e6e722b */ /* 0x000fc40000000048 */
[----:B------:R-:W-:Y:S02]  /*0a10*/  DMUL R70, R118, R118 ;  /* 0x0000007676467228 */ /* 0x000fe40000000000 */
[----:B------:R-:W-:Y:S02]  /*0a20*/  DADD R102, R52, R76 ;  /* 0x0000000034667229 */ /* 0x000fe4000000004c */
[-C--:B------:R-:W-:Y:S02]  /*0a30*/  DFMA R90, R86, R116.reuse, R90 ;  /* 0x00000074565a722b */ /* 0x080fe4000000005a */
[C---:B------:R-:W-:Y:S02]  /*0a40*/  DMUL R72, R118.reuse, 4.5 ;  /* 0x4012000076487828 */ /* 0x040fe40000000000 */
[----:B------:R-:W-:Y:S02]  /*0a50*/  DFMA R96, R118, 3, R100 ;  /* 0x400800007660782b */ /* 0x000fe40000000064 */
[----:B------:R-:W-:-:S02]  /*0a60*/  DFMA R116, R86, R116, R74 ;  /* 0x000000745674722b */ /* 0x000fc4000000004a */
[----:B------:R-:W-:Y:S02]  /*0a70*/  DFMA R74, R118, -3, R100 ;  /* 0xc0080000764a782b */ /* 0x000fe40000000064 */
[----:B------:R-:W-:Y:S02]  /*0a80*/  DFMA R70, R86, R86, R70 ;  /* 0x000000565646722b */ /* 0x000fe40000000046 */
[C---:B------:R-:W-:Y:S02]  /*0a90*/  DMUL R82, R102.reuse, 4.5 ;  /* 0x4012000066527828 */ /* 0x040fe40000000000 */
[C-C-:B------:R-:W-:Y:S02]  /*0aa0*/  DFMA R76, R102.reuse, 3, R100.reuse ;  /* 0x40080000664c782b */ /* 0x140fe40000000064 */
[----:B------:R-:W-:Y:S02]  /*0ab0*/  DFMA R78, R102, -3, R100 ;  /* 0xc0080000664e782b */ /* 0x000fe40000000064 */
[----:B------:R-:W-:-:S02]  /*0ac0*/  DFMA R96, R118, R72, R96 ;  /* 0x000000487660722b */ /* 0x000fc40000000060 */
[----:B------:R-:W-:Y:S02]  /*0ad0*/  DFMA R72, R118, R72, R74 ;  /* 0x000000487648722b */ /* 0x000fe4000000004a */
[C---:B------:R-:W-:Y:S02]  /*0ae0*/  DFMA R70, R102.reuse, R102, R70 ;  /* 0x000000666646722b */ /* 0x040fe40000000046 */
[CC--:B------:R-:W-:Y:S02]  /*0af0*/  DFMA R74, R102.reuse, R82.reuse, R76 ;  /* 0x00000052664a722b */ /* 0x0c0fe4000000004c */
[----:B------:R-:W-:Y:S02]  /*0b00*/  DFMA R82, R102, R82, R78 ;  /* 0x000000526652722b */ /* 0x000fe4000000004e */
[----:B------:R-:W-:Y:S01]  /*0b10*/  DMUL R76, R112, UR4 ;  /* 0x00000004704c7c28 */ /* 0x000fe20008000000 */
[----:B------:R-:W-:Y:S01]  /*0b20*/  UMOV UR4, 0x55555555 ;  /* 0x5555555500047882 */ /* 0x000fe20000000000 */
[C---:B------:R-:W-:Y:S01]  /*0b30*/  DFMA R90, R70.reuse, -1.5, R90 ;  /* 0xbff80000465a782b */ /* 0x040fe2000000005a */
[----:B------:R-:W-:Y:S01]  /*0b40*/  UMOV UR5, 0x3fd55555 ;  /* 0x3fd5555500057882 */ /* 0x000fe20000000000 */
[----:B------:R-:W-:-:S02]  /*0b50*/  DFMA R116, R70, -1.5, R116 ;  /* 0xbff800004674782b */ /* 0x000fc40000000074 */
[C---:B------:R-:W-:Y:S02]  /*0b60*/  DFMA R96, R70.reuse, -1.5, R96 ;  /* 0xbff800004660782b */ /* 0x040fe40000000060 */
[C---:B------:R-:W-:Y:S02]  /*0b70*/  DFMA R72, R70.reuse, -1.5, R72 ;  /* 0xbff800004648782b */ /* 0x040fe40000000048 */
[C---:B------:R-:W-:Y:S02]  /*0b80*/  DFMA R74, R70.reuse, -1.5, R74 ;  /* 0xbff80000464a782b */ /* 0x040fe4000000004a */
[C---:B------:R-:W-:Y:S02]  /*0b90*/  DFMA R78, R70.reuse, -R84, 1 ;  /* 0x3ff00000464e742b */ /* 0x040fe40000000854 */
[----:B------:R-:W-:Y:S02]  /*0ba0*/  DFMA R82, R70, -1.5, R82 ;  /* 0xbff800004652782b */ /* 0x000fe40000000052 */
[----:B------:R-:W-:-:S02]  /*0bb0*/  DMUL R84, R112, UR4 ;  /* 0x0000000470547c28 */ /* 0x000fc40008000000 */
[----:B------:R-:W-:Y:S02]  /*0bc0*/  DMUL R90, R90, R76 ;  /* 0x0000004c5a5a7228 */ /* 0x000fe40000000000 */
[C---:B------:R-:W-:Y:S02]  /*0bd0*/  DMUL R116, R76.reuse, R116 ;  /* 0x000000744c747228 */ /* 0x040fe40000000000 */
[C---:B------:R-:W-:Y:S02]  /*0be0*/  DMUL R96, R76.reuse, R96 ;  /* 0x000000604c607228 */ /* 0x040fe40000000000 */
[C---:B------:R-:W-:Y:S02]  /*0bf0*/  DMUL R72, R76.reuse, R72 ;  /* 0x000000484c487228 */ /* 0x040fe40000000000 */
[C---:B------:R-:W-:Y:S02]  /*0c00*/  DMUL R74, R76.reuse, R74 ;  /* 0x0000004a4c4a7228 */ /* 0x040fe40000000000 */
[----:B------:R-:W-:-:S02]  /*0c10*/  DMUL R76, R76, R82 ;  /* 0x000000524c4c7228 */ /* 0x000fc40000000000 */
[----:B------:R-:W-:Y:S02]  /*0c20*/  DMUL R82, R78, R84 ;  /* 0x000000544e527228 */ /* 0x000fe40000000000 */
[----:B------:R-:W-:Y:S02]  /*0c30*/  DADD R78, -R112, 1 ;  /* 0x3ff00000704e7429 */ /* 0x000fe40000000100 */
[----:B------:R-:W-:-:S06]  /*0c40*/  DADD R84, R86, R102 ;  /* 0x0000000056547229 */ /* 0x000fcc0000000066 */
[----:B------:R-:W-:Y:S02]  /*0c50*/  DFMA R80, R80, R78, R82 ;  /* 0x0000004e5050722b */ /* 0x000fe40000000052 */
[C---:B------:R-:W-:Y:S02]  /*0c60*/  DMUL R98, R84.reuse, 4.5 ;  /* 0x4012000054627828 */ /* 0x040fe40000000000 */
[C-C-:B------:R-:W-:Y:S02]  /*0c70*/  DFMA R82, R84.reuse, 3, R100.reuse ;  /* 0x400800005452782b */ /* 0x140fe40000000064 */
[----:B------:R-:W-:-:S06]  /*0c80*/  DFMA R120, R84, -3, R100 ;  /* 0xc00800005478782b */ /* 0x000fcc0000000064 */
[CC--:B------:R-:W-:Y:S02]  /*0c90*/  DFMA R82, R84.reuse, R98.reuse, R82 ;  /* 0x000000625452722b */ /* 0x0c0fe40000000052 */
[----:B------:R-:W-:Y:S02]  /*0ca0*/  DFMA R84, R84, R98, R120 ;  /* 0x000000625454722b */ /* 0x000fe40000000078 */
[----:B------:R-:W-:Y:S02]  /*0cb0*/  DADD R98, R86, -R102 ;  /* 0x0000000056627229 */ /* 0x000fe40000000866 */
[----:B------:R-:W-:-:S06]  /*0cc0*/  DFMA R86, R88, R78, R90 ;  /* 0x0000004e5856722b */ /* 0x000fcc000000005a */
[C---:B------:R-:W-:Y:S02]  /*0cd0*/  DMUL R90, R98.reuse, 4.5 ;  /* 0x40120000625a7828 */ /* 0x040fe40000000000 */
[C-C-:B------:R-:W-:Y:S02]  /*0ce0*/  DFMA R88, R98.reuse, 3, R100.reuse ;  /* 0x400800006258782b */ /* 0x140fe40000000064 */
[----:B------:R-:W-:-:S06]  /*0cf0*/  DFMA R120, R98, -3, R100 ;  /* 0xc00800006278782b */ /* 0x000fcc0000000064 */
[CC--:B------:R-:W-:Y:S02]  /*0d00*/  DFMA R88, R98.reuse, R90.reuse, R88 ;  /* 0x0000005a6258722b */ /* 0x0c0fe40000000058 */
[----:B------:R-:W-:Y:S02]  /*0d10*/  DFMA R90, R98, R90, R120 ;  /* 0x0000005a625a722b */ /* 0x000fe40000000078 */
[----:B------:R-:W-:Y:S02]  /*0d20*/  DADD R98, R118, R102 ;  /* 0x0000000076627229 */ /* 0x000fe40000000066 */
[-C--:B------:R-:W-:Y:S02]  /*0d30*/  DFMA R92, R92, R78.reuse, R116 ;  /* 0x0000004e5c5c722b */ /* 0x080fe40000000074 */
[----:B------:R-:W-:Y:S02]  /*0d40*/  DFMA R94, R94, R78, R96 ;  /* 0x0000004e5e5e722b */ /* 0x000fe40000000060 */
[----:B------:R-:W-:-:S02]  /*0d50*/  DADD R102, R118, -R102 ;  /* 0x0000000076667229 */ /* 0x000fc40000000866 */
[C---:B------:R-:W-:Y:S02]  /*0d60*/  DMUL R116, R98.reuse, 4.5 ;  /* 0x4012000062747828 */ /* 0x040fe40000000000 */
[C-C-:B------:R-:W-:Y:S02]  /*0d70*/  DFMA R96, R98.reuse, 3, R100.reuse ;  /* 0x400800006260782b */ /* 0x140fe40000000064 */
[----:B------:R-:W-:Y:S02]  /*0d80*/  DFMA R118, R98, -3, R100 ;  /* 0xc00800006276782b */ /* 0x000fe40000000064 */
[-C--:B------:R-:W-:Y:S02]  /*0d90*/  DFMA R72, R26, R78.reuse, R72 ;  /* 0x0000004e1a48722b */ /* 0x080fe40000000048 */
[----:B------:R-:W-:Y:S01]  /*0da0*/  DFMA R74, R46, R78, R74 ;  /* 0x0000004e2e4a722b */ /* 0x000fe2000000004a */
[----:B------:R-:W0:Y:S01]  /*0db0*/  LDC.64 R26, c[0x0][0x3a8] ;  /* 0x0000ea00ff1a7b82 */ /* 0x000e220000000a00 */
[----:B------:R-:W-:Y:S01]  /*0dc0*/  DFMA R96, R98, R116, R96 ;  /* 0x000000746260722b */ /* 0x000fe20000000060 */
[----:B------:R-:W-:Y:S01]  /*0dd0*/  UMOV UR4, 0x1c71c71d ;  /* 0x1c71c71d00047882 */ /* 0x000fe20000000000 */
[----:B------:R-:W-:-:S05]  /*0de0*/  UMOV UR5, 0x3f9c71c7 ;  /* 0x3f9c71c700057882 */ /* 0x000fca0000000000 */
[----:B------:R-:W0:Y:S01]  /*0df0*/  LDC.64 R46, c[0x0][0x3b0] ;  /* 0x0000ec00ff2e7b82 */ /* 0x000e220000000a00 */
[----:B------:R-:W-:Y:S02]  /*0e00*/  DFMA R98, R98, R116, R118 ;  /* 0x000000746262722b */ /* 0x000fe40000000076 */
[C---:B------:R-:W-:Y:S02]  /*0e10*/  DFMA R116, R102.reuse, 3, R100 ;  /* 0x400800006674782b */ /* 0x040fe40000000064 */
[----:B------:R-:W-:Y:S02]  /*0e20*/  DMUL R118, R102, 4.5 ;  /* 0x4012000066767828 */ /* 0x000fe40000000000 */
[----:B------:R-:W-:Y:S02]  /*0e30*/  DMUL R112, R112, UR4 ;  /* 0x0000000470707c28 */ /* 0x000fe40008000000 */
[----:B------:R-:W-:Y:S02]  /*0e40*/  DFMA R110, R70, -1.5, R110 ;  /* 0xbff80000466e782b */ /* 0x000fe4000000006e */
[----:B------:R-:W-:-:S02]  /*0e50*/  DFMA R120, R102, -3, R100 ;  /* 0xc00800006678782b */ /* 0x000fc40000000064 */
[----:B------:R-:W-:Y:S02]  /*0e60*/  DFMA R114, R70, -1.5, R114 ;  /* 0xbff800004672782b */ /* 0x000fe40000000072 */
[----:B------:R-:W-:Y:S01]  /*0e70*/  DFMA R76, R42, R78, R76 ;  /* 0x0000004e2a4c722b */ /* 0x000fe2000000004c */
[----:B------:R-:W1:Y:S01]  /*0e80*/  LDC.64 R42, c[0x0][0x3b8] ;  /* 0x0000ee00ff2a7b82 */ /* 0x000e620000000a00 */
[C---:B------:R-:W-:Y:S02]  /*0e90*/  DFMA R108, R70.reuse, -1.5, R108 ;  /* 0xbff80000466c782b */ /* 0x040fe4000000006c */
[----:B------:R-:W-:Y:S02]  /*0ea0*/  DFMA R106, R70, -1.5, R106 ;  /* 0xbff80000466a782b */ /* 0x000fe4000000006a */
[----:B------:R-:W-:Y:S02]  /*0eb0*/  DFMA R100, R102, R118, R116 ;  /* 0x000000766664722b */ /* 0x000fe40000000074 */
[----:B------:R-:W-:-:S02]  /*0ec0*/  DMUL R110, R112, R110 ;  /* 0x0000006e706e7228 */ /* 0x000fc40000000000 */
[----:B------:R-:W-:Y:S02]  /*0ed0*/  DFMA R102, R102, R118, R120 ;  /* 0x000000766666722b */ /* 0x000fe40000000078 */
[----:B------:R-:W-:Y:S02]  /*0ee0*/  DMUL R114, R114, R112 ;  /* 0x0000007072727228 */ /* 0x000fe40000000000 */
[C---:B------:R-:W-:Y:S02]  /*0ef0*/  DFMA R82, R70.reuse, -1.5, R82 ;  /* 0xbff800004652782b */ /* 0x040fe40000000052 */
[C---:B------:R-:W-:Y:S02]  /*0f00*/  DFMA R84, R70.reuse, -1.5, R84 ;  /* 0xbff800004654782b */ /* 0x040fe40000000054 */
[C---:B------:R-:W-:Y:S02]  /*0f10*/  DFMA R88, R70.reuse, -1.5, R88 ;  /* 0xbff800004658782b */ /* 0x040fe40000000058 */
[----:B------:R-:W-:-:S02]  /*0f20*/  DFMA R90, R70, -1.5, R90 ;  /* 0xbff80000465a782b */ /* 0x000fc4000000005a */
[C---:B------:R-:W-:Y:S02]  /*0f30*/  DMUL R108, R112.reuse, R108 ;  /* 0x0000006c706c7228 */ /* 0x040fe40000000000 */
[----:B------:R-:W-:Y:S02]  /*0f40*/  DMUL R106, R112, R106 ;  /* 0x0000006a706a7228 */ /* 0x000fe40000000000 */
[C---:B------:R-:W-:Y:S02]  /*0f50*/  DFMA R96, R70.reuse, -1.5, R96 ;  /* 0xbff800004660782b */ /* 0x040fe40000000060 */
[C---:B------:R-:W-:Y:S02]  /*0f60*/  DFMA R98, R70.reuse, -1.5, R98 ;  /* 0xbff800004662782b */ /* 0x040fe40000000062 */
[----:B------:R-:W-:Y:S02]  /*0f70*/  DFMA R100, R70, -1.5, R100 ;  /* 0xbff800004664782b */ /* 0x000fe40000000064 */
[----:B------:R-:W-:-:S02]  /*0f80*/  DFMA R110, R44, R78, R110 ;  /* 0x0000004e2c6e722b */ /* 0x000fc4000000006e */
[----:B------:R-:W-:Y:S02]  /*0f90*/  DFMA R102, R70, -1.5, R102 ;  /* 0xbff800004666782b */ /* 0x000fe40000000066 */
[----:B------:R-:W-:Y:S02]  /*0fa0*/  DFMA R114, R48, R78, R114 ;  /* 0x0000004e3072722b */ /* 0x000fe40000000072 */
[----:B0-----:R-:W-:Y:S02]  /*0fb0*/  DADD R44, R26, R46 ;  /* 0x000000001a2c7229 */ /* 0x001fe4000000002e */
[C---:B------:R-:W-:Y:S02]  /*0fc0*/  DMUL R82, R112.reuse, R82 ;  /* 0x0000005270527228 */ /* 0x040fe40000000000 */
[C---:B------:R-:W-:Y:S02]  /*0fd0*/  DMUL R84, R112.reuse, R84 ;  /* 0x0000005470547228 */ /* 0x040fe40000000000 */
[C---:B------:R-:W-:Y:S01]  /*0fe0*/  DMUL R88, R112.reuse, R88 ;  /* 0x0000005870587228 */ /* 0x040fe20000000000 */
[----:B------:R-:W-:Y:S01]  /*0ff0*/  UMOV UR4, 0x47044b69 ;  /* 0x47044b6900047882 */ /* 0x000fe20000000000 */
[----:B------:R-:W-:Y:S01]  /*1000*/  DMUL R90, R112, R90 ;  /* 0x0000005a705a7228 */ /* 0x000fe20000000000 */
[----:B------:R-:W-:Y:S01]  /*1010*/  UMOV UR5, 0x3fc55555 ;  /* 0x3fc5555500057882 */ /* 0x000fe20000000000 */
[----:B------:R-:W-:-:S02]  /*1020*/  DFMA R108, R68, R78, R108 ;  /* 0x0000004e446c722b */ /* 0x000fc4000000006c */
[----:B------:R-:W-:Y:S02]  /*1030*/  DFMA R106, R66, R78, R106 ;  /* 0x0000004e426a722b */ /* 0x000fe4000000006a */
[----:B------:R-:W-:Y:S01]  /*1040*/  DADD R48, R26, -R46 ;  /* 0x000000001a307229 */ /* 0x000fe2000000082e */
[----:B------:R-:W-:Y:S01]  /*1050*/  UMOV UR10, 0x5551ab15 ;  /* 0x5551ab15000a7882 */ /* 0x000fe20000000000 */
[C---:B------:R-:W-:Y:S01]  /*1060*/  DMUL R96, R112.reuse, R96 ;  /* 0x0000006070607228 */ /* 0x040fe20000000000 */
[----:B------:R-:W-:Y:S01]  /*1070*/  UMOV UR11, 0x3fb55555 ;  /* 0x3fb55555000b7882 */ /* 0x000fe20000000000 */
[C---:B------:R-:W-:Y:S01]  /*1080*/  DMUL R98, R112.reuse, R98 ;  /* 0x0000006270627228 */ /* 0x040fe20000000000 */
[----:B------:R-:W-:Y:S01]  /*1090*/  UMOV UR12, 0x5551ab15 ;  /* 0x5551ab15000c7882 */ /* 0x000fe20000000000 */
[----:B------:R-:W-:Y:S01]  /*10a0*/  UMOV UR13, 0x3fb55555 ;  /* 0x3fb55555000d7882 */ /* 0x000fe20000000000 */
[----:B------:R-:W-:Y:S02]  /*10b0*/  DMUL R100, R112, R100 ;  /* 0x0000006470647228 */ /* 0x000fe40000000000 */
[----:B------:R-:W-:-:S02]  /*10c0*/  DFMA R86, R26, UR4, R86 ;  /* 0x000000041a567c2b */ /* 0x000fc40008000056 */
[----:B------:R-:W-:Y:S02]  /*10d0*/  DMUL R102, R112, R102 ;  /* 0x0000006670667228 */ /* 0x000fe40000000000 */
[C---:B------:R-:W-:Y:S02]  /*10e0*/  DFMA R114, R44.reuse, UR10, R114 ;  /* 0x0000000a2c727c2b */ /* 0x040fe40008000072 */
[----:B------:R-:W-:Y:S02]  /*10f0*/  DFMA R110, R44, -UR12, R110 ;  /* 0x8000000c2c6e7c2b */ /* 0x000fe4000800006e */
[----:B------:R-:W-:Y:S02]  /*1100*/  DFMA R92, -R26, UR4, R92 ;  /* 0x000000041a5c7c2b */ /* 0x000fe4000800015c */
[----:B------:R-:W-:Y:S02]  /*1110*/  DFMA R82, R64, R78, R82 ;  /* 0x0000004e4052722b */ /* 0x000fe40000000052 */
[----:B-1----:R-:W-:-:S02]  /*1120*/  DADD R44, R26, R42 ;  /* 0x000000001a2c7229 */ /* 0x002fc4000000002a */
[----:B------:R-:W-:Y:S02]  /*1130*/  DFMA R94, R46, UR4, R94 ;  /* 0x000000042e5e7c2b */ /* 0x000fe4000800005e */
[-C--:B------:R-:W-:Y:S02]  /*1140*/  DFMA R84, R62, R78.reuse, R84 ;  /* 0x0000004e3e54722b */ /* 0x080fe40000000054 */
[----:B------:R-:W-:Y:S02]  /*1150*/  DFMA R72, -R46, UR4, R72 ;  /* 0x000000042e487c2b */ /* 0x000fe40008000148 */
[-C--:B------:R-:W-:Y:S02]  /*1160*/  DFMA R88, R60, R78.reuse, R88 ;  /* 0x0000004e3c58722b */ /* 0x080fe40000000058 */
[----:B------:R-:W-:Y:S02]  /*1170*/  DADD R26, R26, -R42 ;  /* 0x000000001a1a7229 */ /* 0x000fe4000000082a */
[----:B------:R-:W-:Y:S01]  /*1180*/  DFMA R74, R42, UR4, R74 ;  /* 0x000000042a4a7c2b */ /* 0x000fe2000800004a */
[----:B------:R0:W-:Y:S01]  /*1190*/  STG.E.64 desc[UR6][R22.64], R80 ;  /* 0x0000005016007986 */ /* 0x0001e2000c101b06 */
[----:B------:R-:W-:-:S02]  /*11a0*/  DFMA R90, R58, R78, R90 ;  /* 0x0000004e3a5a722b */ /* 0x000fc4000000005a */
[C---:B------:R-:W-:Y:S02]  /*11b0*/  DFMA R108, R48.reuse, UR10, R108 ;  /* 0x0000000a306c7c2b */ /* 0x040fe4000800006c */
[----:B------:R-:W-:Y:S02]  /*11c0*/  DFMA R106, R48, -UR12, R106 ;  /* 0x8000000c306a7c2b */ /* 0x000fe4000800006a */
[----:B------:R-:W-:Y:S01]  /*11d0*/  DFMA R76, -R42, UR4, R76 ;  /* 0x000000042a4c7c2b */ /* 0x000fe2000800014c */
[----:B------:R0:W-:Y:S01]  /*11e0*/  STG.E.64 desc[UR6][R18.64], R86 ;  /* 0x0000005612007986 */ /* 0x0001e2000c101b06 */
[-C--:B------:R-:W-:Y:S02]  /*11f0*/  DFMA R96, R56, R78.reuse, R96 ;  /* 0x0000004e3860722b */ /* 0x080fe40000000060 */
[----:B------:R-:W-:Y:S01]  /*1200*/  DADD R48, R46, R42 ;  /* 0x000000002e307229 */ /* 0x000fe2000000002a */
[----:B------:R0:W-:Y:S01]  /*1210*/  STG.E.64 desc[UR6][R14.64], R92 ;  /* 0x0000005c0e007986 */ /* 0x0001e2000c101b06 */
[----:B------:R-:W-:-:S02]  /*1220*/  DFMA R98, R54, R78, R98 ;  /* 0x0000004e3662722b */ /* 0x000fc40000000062 */
[-C--:B------:R-:W-:Y:S01]  /*1230*/  DFMA R100, R50, R78.reuse, R100 ;  /* 0x0000004e3264722b */ /* 0x080fe20000000064 */
[----:B------:R0:W-:Y:S01]  /*1240*/  STG.E.64 desc[UR6][R10.64], R94 ;  /* 0x0000005e0a007986 */ /* 0x0001e2000c101b06 */
[----:B------:R-:W-:Y:S02]  /*1250*/  DADD R46, R46, -R42 ;  /* 0x000000002e2e7229 */ /* 0x000fe4000000082a */
[----:B------:R-:W-:Y:S01]  /*1260*/  DFMA R102, R52, R78, R102 ;  /* 0x0000004e3466722b */ /* 0x000fe20000000066 */
[----:B------:R0:W-:Y:S01]  /*1270*/  STG.E.64 desc[UR6][R6.64], R72 ;  /* 0x0000004806007986 */ /* 0x0001e2000c101b06 */
[C---:B------:R-:W-:Y:S02]  /*1280*/  DFMA R82, R44.reuse, UR10, R82 ;  /* 0x0000000a2c527c2b */ /* 0x040fe40008000052 */
[----:B------:R-:W-:Y:S01]  /*1290*/  DFMA R84, R44, -UR12, R84 ;  /* 0x8000000c2c547c2b */ /* 0x000fe20008000054 */
[----:B------:R0:W-:Y:S01]  /*12a0*/  STG.E.64 desc[UR6][R2.64], R74 ;  /* 0x0000004a02007986 */ /* 0x0001e2000c101b06 */
[----:B------:R-:W-:-:S02]  /*12b0*/  DFMA R88, R26, UR10, R88 ;  /* 0x0000000a1a587c2b */ /* 0x000fc40008000058 */
[----:B------:R-:W-:Y:S01]  /*12c0*/  DFMA R90, R26, -UR12, R90 ;  /* 0x8000000c1a5a7c2b */ /* 0x000fe2000800005a */
[----:B------:R0:W-:Y:S01]  /*12d0*/  STG.E.64 desc[UR6][R40.64], R76 ;  /* 0x0000004c28007986 */ /* 0x0001e2000c101b06 */
[----:B------:R-:W-:-:S03]  /*12e0*/  DFMA R96, R48, UR10, R96 ;  /* 0x0000000a30607c2b */ /* 0x000fc60008000060 */
[----:B------:R0:W-:Y:S01]  /*12f0*/  STG.E.64 desc[UR6][R38.64], R114 ;  /* 0x0000007226007986 */ /* 0x0001e2000c101b06 */
[----:B------:R-:W-:-:S03]  /*1300*/  DFMA R98, R48, -UR12, R98 ;  /* 0x8000000c30627c2b */ /* 0x000fc60008000062 */
[----:B------:R0:W-:Y:S01]  /*1310*/  STG.E.64 desc[UR6][R36.64], R110 ;  /* 0x0000006e24007986 */ /* 0x0001e2000c101b06 */
[----:B------:R-:W-:-:S03]  /*1320*/  DFMA R100, R46, UR10, R100 ;  /* 0x0000000a2e647c2b */ /* 0x000fc60008000064 */
[----:B------:R0:W-:Y:S01]  /*1330*/  STG.E.64 desc[UR6][R34.64], R108 ;  /* 0x0000006c22007986 */ /* 0x0001e2000c101b06 */
[----:B------:R-:W-:-:S03]  /*1340*/  DFMA R102, R46, -UR12, R102 ;  /* 0x8000000c2e667c2b */ /* 0x000fc60008000066 */
[----:B------:R0:W-:Y:S04]  /*1350*/  STG.E.64 desc[UR6][R32.64], R106 ;  /* 0x0000006a20007986 */ /* 0x0001e8000c101b06 */
[----:B------:R0:W-:Y:S04]  /*1360*/  STG.E.64 desc[UR6][R30.64], R82 ;  /* 0x000000521e007986 */ /* 0x0001e8000c101b06 */
[----:B------:R0:W-:Y:S04]  /*1370*/  STG.E.64 desc[UR6][R28.64], R84 ;  /* 0x000000541c007986 */ /* 0x0001e8000c101b06 */
[----:B------:R0:W-:Y:S04]  /*1380*/  STG.E.64 desc[UR6][R24.64], R88 ;  /* 0x0000005818007986 */ /* 0x0001e8000c101b06 */
[----:B------:R0:W-:Y:S04]  /*1390*/  STG.E.64 desc[UR6][R20.64], R90 ;  /* 0x0000005a14007986 */ /* 0x0001e8000c101b06 */
[----:B------:R0:W-:Y:S04]  /*13a0*/  STG.E.64 desc[UR6][R16.64], R96 ;  /* 0x0000006010007986 */ /* 0x0001e8000c101b06 */
[----:B------:R0:W-:Y:S04]  /*13b0*/  STG.E.64 desc[UR6][R12.64], R98 ;  /* 0x000000620c007986 */ /* 0x0001e8000c101b06 */
[----:B------:R0:W-:Y:S04]  /*13c0*/  STG.E.64 desc[UR6][R8.64], R100 ;  /* 0x0000006408007986 */ /* 0x0001e8000c101b06 */
[----:B------:R0:W-:Y:S02]  /*13d0*/  STG.E.64 desc[UR6][R4.64], R102 ;  /* 0x0000006604007986 */ /* 0x0001e4000c101b06 */
.L_x_1:
[----:B------:R-:W-:Y:S05]  /*13e0*/  BSYNC.RECONVERGENT B0 ;  /* 0x0000000000007941 */ /* 0x000fea0003800200 */
.L_x_0:
[----:B------:R-:W1:Y:S01]  /*13f0*/  LDCU UR4, c[0x0][0x360] ;  /* 0x00006c00ff0477ac */ /* 0x000e620008000800 */
[----:B------:R-:W-:-:S04]  /*1400*/  IADD3 R104, PT, PT, R104, 0x1, RZ ;  /* 0x0000000168687810 */ /* 0x000fc80007ffe0ff */
[----:B------:R-:W-:Y:S02]  /*1410*/  ISETP.NE.AND P0, PT, R104, 0x1, PT ;  /* 0x000000016800780c */ /* 0x000fe40003f05270 */
[----:B-1----:R-:W-:-:S11]  /*1420*/  IADD3 R0, PT, PT, R0, UR4, RZ ;  /* 0x0000000400007c10 */ /* 0x002fd6000fffe0ff */
[----:B------:R-:W-:Y:S05]  /*1430*/  @P0 BRA `(.L_x_2) ;  /* 0xffffffec00340947 */ /* 0x000fea000383ffff */
[----:B------:R-:W-:Y:S05]  /*1440*/  EXIT ;  /* 0x000000000000794d */ /* 0x000fea0003800000 */
.L_x_3:
[----:B------:R-:W-:-:S00]  /*1450*/  BRA `(.L_x_3) ;  /* 0xfffffffc00fc7947 */ /* 0x000fc0000383ffff */
[----:B------:R-:W-:-:S00]  /*1460*/  NOP ;  /* 0x0000000000007918 */ /* 0x000fc00000000000 */
        /* <DEDUP_REMOVED lines=9> */
.L_x_8:


//--------------------- .text._Z27dvc_ScaLBL_D3Q19_AAeven_BGKPdiiidddd --------------------------
	.section	.text._Z27dvc_ScaLBL_D3Q19_AAeven_BGKPdiiidddd,"ax",@progbits
	.align	128
        .global         _Z27dvc_ScaLBL_D3Q19_AAeven_BGKPdiiidddd
        .type           _Z27dvc_ScaLBL_D3Q19_AAeven_BGKPdiiidddd,@function
        .size           _Z27dvc_ScaLBL_D3Q19_AAeven_BGKPdiiidddd,(.L_x_9 - _Z27dvc_ScaLBL_D3Q19_AAeven_BGKPdiiidddd)
        .other          _Z27dvc_ScaLBL_D3Q19_AAeven_BGKPdiiidddd,@"STO_CUDA_ENTRY STV_DEFAULT"
_Z27dvc_ScaLBL_D3Q19_AAeven_BGKPdiiidddd:
.text._Z27dvc_ScaLBL_D3Q19_AAeven_BGKPdiiidddd:
        /* <DEDUP_REMOVED lines=11> */
[----:B------:R-:W-:Y:S02]  /*00b0*/  UMOV UR6, 0x55555555 ;  /* 0x5555555500067882 */ /* 0x000fe40000000000 */
[----:B------:R-:W-:Y:S01]  /*00c0*/  SHF.R.S32.HI R2, RZ, 0x12, R2 ;  /* 0x00000012ff027819 */ /* 0x000fe20000011402 */
[----:B------:R-:W-:Y:S01]  /*00d0*/  UMOV UR7, 0x3fd55555 ;  /* 0x3fd5555500077882 */ /* 0x000fe20000000000 */
[----:B------:R-:W-:Y:S01]  /*00e0*/  UMOV UR8, 0x1c71c71c ;  /* 0x1c71c71c00087882 */ /* 0x000fe20000000000 */
[----:B------:R-:W-:Y:S01]  /*00f0*/  UMOV UR9, 0x3fac71c7 ;  /* 0x3fac71c700097882 */ /* 0x000fe20000000000 */
[----:B------:R-:W-:Y:S01]  /*0100*/  UMOV UR10, 0x1c71c71d ;  /* 0x1c71c71d000a7882 */ /* 0x000fe20000000000 */
[----:B------:R-:W2:Y:S01]  /*0110*/  LDC.64 R26, c[0x0][0x3a0] ;  /* 0x0000e800ff1a7b82 */ /* 0x000ea20000000a00 */
[----:B------:R-:W-:Y:S01]  /*0120*/  UMOV UR11, 0x3f9c71c7 ;  /* 0x3f9c71c7000b7882 */ /* 0x000fe20000000000 */
[----:B------:R-:W3:Y:S01]  /*0130*/  LDCU.64 UR14, c[0x0][0x3b0] ;  /* 0x00007600ff0e77ac */ /* 0x000ee20008000a00 */
[----:B------:R-:W4:Y:S05]  /*0140*/  LDCU.128 UR16, c[0x0][0x3a0] ;  /* 0x00007400ff1077ac */ /* 0x000f2a0008000c00 */
[----:B------:R-:W5:Y:S08]  /*0150*/  LDC.64 R30, c[0x0][0x3a8] ;  /* 0x0000ea00ff1e7b82 */ /* 0x000f700000000a00 */
[----:B------:R-:W3:Y:S01]  /*0160*/  LDC.64 R18, c[0x0][0x398] ;  /* 0x0000e600ff127b82 */ /* 0x000ee20000000a00 */
[----:B0-----:R-:W-:Y:S01]  /*0170*/  IMAD R3, R0, UR4, RZ ;  /* 0x0000000400037c24 */ /* 0x001fe2000f8e02ff */
[----:B------:R-:W0:Y:S03]  /*0180*/  LDCU UR4, c[0x0][0x38c] ;  /* 0x00007180ff0477ac */ /* 0x000e260008000800 */
[C---:B------:R-:W-:Y:S01]  /*0190*/  IMAD R3, R2.reuse, R3, R3 ;  /* 0x0000000302037224 */ /* 0x040fe200078e0203 */
[----:B------:R-:W-:Y:S01]  /*01a0*/  IADD3 R2, PT, PT, -R2, RZ, RZ ;  /* 0x000000ff02027210 */ /* 0x000fe20007ffe1ff */
[----:B--2---:R-:W-:-:S03]  /*01b0*/  DADD R20, R26, UR12 ;  /* 0x0000000c1a147e29 */ /* 0x004fc60008000000 */
[----:B-1----:R-:W-:Y:S01]  /*01c0*/  IADD3 R3, PT, PT, R3, UR5, R4 ;  /* 0x0000000503037c10 */ /* 0x002fe2000fffe004 */
[----:B------:R-:W-:-:S03]  /*01d0*/  DADD R22, R26, -UR12 ;  /* 0x8000000c1a167e29 */ /* 0x000fc60008000000 */
[CC--:B------:R-:W-:Y:S01]  /*01e0*/  LEA R5, R6.reuse, R3.reuse, 0x3 ;  /* 0x0000000306057211 */ /* 0x0c0fe200078e18ff */
[C-C-:B------:R-:W-:Y:S01]  /*01f0*/  IMAD R7, R6.reuse, 0xc, R3.reuse ;  /* 0x0000000c06077824 */ /* 0x140fe200078e0203 */
[C-C-:B-----5:R-:W-:Y:S01]  /*0200*/  DADD R24, R26.reuse, R30.reuse ;  /* 0x000000001a187229 */ /* 0x160fe2000000001e */
[CC--:B------:R-:W-:Y:S01]  /*0210*/  LEA R9, R6.reuse, R3.reuse, 0x4 ;  /* 0x0000000306097211 */ /* 0x0c0fe200078e20ff */
[----:B------:R-:W-:Y:S01]  /*0220*/  DADD R26, R26, -R30 ;  /* 0x000000001a1a7229 */ /* 0x000fe2000000081e */
[C---:B------:R-:W-:Y:S01]  /*0230*/  LEA R11, R6.reuse, R3, 0x2 ;  /* 0x00000003060b7211 */ /* 0x040fe200078e10ff */
[C---:B------:R-:W-:Y:S01]  /*0240*/  DADD R28, R30.reuse, UR12 ;  /* 0x0000000c1e1c7e29 */ /* 0x040fe20008000000 */
[C-C-:B------:R-:W-:Y:S01]  /*0250*/  IMAD R123, R6.reuse, 0x6, R3.reuse ;  /* 0x00000006067b7824 */ /* 0x140fe200078e0203 */
[----:B------:R-:W-:Y:S01]  /*0260*/  DADD R30, R30, -UR12 ;  /* 0x8000000c1e1e7e29 */ /* 0x000fe20008000000 */
[C-C-:B------:R-:W-:Y:S01]  /*0270*/  IMAD R125, R6.reuse, 0xa, R3.reuse ;  /* 0x0000000a067d7824 */ /* 0x140fe200078e0203 */
[C---:B---3--:R-:W-:Y:S01]  /*0280*/  DADD R12, -R18.reuse, 1 ;  /* 0x3ff00000120c7429 */ /* 0x048fe20000000100 */
[C-C-:B------:R-:W-:Y:S01]  /*0290*/  IMAD R4, R6.reuse, 0xe, R3.reuse ;  /* 0x0000000e06047824 */ /* 0x140fe200078e0203 */
[C---:B------:R-:W-:Y:S01]  /*02a0*/  DMUL R14, R18.reuse, UR6 ;  /* 0x00000006120e7c28 */ /* 0x040fe20008000000 */
[----:B------:R-:W-:Y:S01]  /*02b0*/  IMAD R6, R6, 0x12, R3 ;  /* 0x0000001206067824 */ /* 0x000fe200078e0203 */
[C---:B------:R-:W-:Y:S01]  /*02c0*/  DMUL R16, R18.reuse, UR8 ;  /* 0x0000000812107c28 */ /* 0x040fe20008000000 */
[----:B------:R-:W1:Y:S01]  /*02d0*/  LDCU.64 UR6, c[0x0][0x358] ;  /* 0x00006b00ff0677ac */ /* 0x000e620008000a00 */
[----:B0---4-:R-:W-:-:S11]  /*02e0*/  DMUL R18, R18, UR10 ;  /* 0x0000000a12127c28 */ /* 0x011fd60008000000 */
.L_x_6:
[----:B------:R-:W-:Y:S01]  /*02f0*/  ISETP.GE.AND P0, PT, R3, UR4, PT ;  /* 0x0000000403007c0c */ /* 0x000fe2000bf06270 */
[----:B------:R-:W-:Y:S01]  /*0300*/  BSSY.RECONVERGENT B0, `(.L_x_4) ;  /* 0x00000f6000007945 */ /* 0x000fe20003800200 */
[----:B------:R-:W-:-:S04]  /*0310*/  IADD3 R2, PT, PT, R2, 0x1, RZ ;  /* 0x0000000102027810 */ /* 0x000fc80007ffe0ff */
[----:B------:R-:W-:-:S07]  /*0320*/  ISETP.NE.AND P1, PT, R2, 0x1, PT ;  /* 0x000000010200780c */ /* 0x000fce0003f25270 */
[----:B0-----:R-:W-:Y:S06]  /*0330*/  @P0 BRA `(.L_x_5) ;  /* 0x0000000c00c80947 */ /* 0x001fec0003800000 */
[----:B------:R-:W0:Y:S08]  /*0340*/  LDC.64 R34, c[0x0][0x380] ;  /* 0x0000e000ff227b82 */ /* 0x000e300000000a00 */
[----:B------:R-:W2:Y:S01]  /*0350*/  LDC R39, c[0x0][0x390] ;  /* 0x0000e400ff277b82 */ /* 0x000ea20000000800 */
[----:B0-----:R-:W-:-:S04]  /*0360*/  IMAD.WIDE R96, R3, 0x8, R34 ;  /* 0x0000000803607825 */ /* 0x001fc800078e0222 */
[----:B------:R-:W-:Y:S01]  /*0370*/  IMAD.WIDE R64, R11, 0x8, R34 ;  /* 0x000000080b407825 */ /* 0x000fe200078e0222 */
[----:B-1----:R-:W3:Y:S01]  /*0380*/  LDG.E.64 R92, desc[UR6][R96.64] ;  /* 0x00000006605c7981 */ /* 0x002ee2000c1e1b00 */
[----:B--2---:R-:W-:-:S03]  /*0390*/  SHF.L.U32 R73, R39, 0x1, RZ ;  /* 0x0000000127497819 */ /* 0x004fc600000006ff */
[----:B------:R-:W2:Y:S02]  /*03a0*/  LDG.E.64 R80, desc[UR6][R64.64] ;  /* 0x0000000640507981 */ /* 0x000ea4000c1e1b00 */
[----:B------:R-:W-:-:S04]  /*03b0*/  IMAD.WIDE R72, R73, 0x8, R96 ;  /* 0x0000000849487825 */ /* 0x000fc800078e0260 */
[C---:B------:R-:W-:Y:S01]  /*03c0*/  IMAD.WIDE R76, R39.reuse, 0x8, R96 ;  /* 0x00000008274c7825 */ /* 0x040fe200078e0260 */
[----:B------:R-:W4:Y:S03]  /*03d0*/  LDG.E.64 R88, desc[UR6][R72.64] ;  /* 0x0000000648587981 */ /* 0x000f26000c1e1b00 */
[----:B------:R-:W-:Y:S01]  /*03e0*/  IMAD.WIDE R68, R39, 0x8, R72 ;  /* 0x0000000827447825 */ /* 0x000fe200078e0248 */
[----:B------:R-:W4:Y:S04]  /*03f0*/  LDG.E.64 R84, desc[UR6][R76.64] ;  /* 0x000000064c547981 */ /* 0x000f28000c1e1b00 */
[----:B------:R-:W2:Y:S01]  /*0400*/  LDG.E.64 R78, desc[UR6][R68.64] ;  /* 0x00000006444e7981 */ /* 0x000ea2000c1e1b00 */
[----:B------:R-:W-:-:S04]  /*0410*/  IMAD.WIDE R48, R5, 0x8, R34 ;  /* 0x0000000805307825 */ /* 0x000fc800078e0222 */
[----:B------:R-:W-:Y:S01]  /*0420*/  IMAD.WIDE R56, R123, 0x8, R34 ;  /* 0x000000087b387825 */ /* 0x000fe200078e0222 */
[----:B------:R-:W5:Y:S03]  /*0430*/  LDG.E.64 R94, desc[UR6][R48.64] ;  /* 0x00000006305e7981 */ /* 0x000f66000c1e1b00 */
[C---:B------:R-:W-:Y:S01]  /*0440*/  IMAD.WIDE R60, R39.reuse, 0x8, R64 ;  /* 0x00000008273c7825 */ /* 0x040fe200078e0240 */
[----:B------:R-:W3:Y:S03]  /*0450*/  LDG.E.64 R70, desc[UR6][R56.64] ;  /* 0x0000000638467981 */ /* 0x000ee6000c1e1b00 */
[----:B------:R-:W-:Y:S01]  /*0460*/  IMAD.WIDE R52, R39, 0x8, R56 ;  /* 0x0000000827347825 */ /* 0x000fe200078e0238 */
[----:B------:R-:W3:Y:S04]  /*0470*/  LDG.E.64 R66, desc[UR6][R60.64] ;  /* 0x000000063c427981 */ /* 0x000ee8000c1e1b00 */
[----:B------:R-:W3:Y:S01]  /*0480*/  LDG.E.64 R98, desc[UR6][R52.64] ;  /* 0x0000000634627981 */ /* 0x000ee2000c1e1b00 */
[----:B------:R-:W-:-:S04]  /*0490*/  IMAD.WIDE R32, R7, 0x8, R34 ;  /* 0x0000000807207825 */ /* 0x000fc800078e0222 */
        /* <DEDUP_REMOVED lines=15> */
[----:B------:R-:W-:-:S05]  /*0590*/  IMAD.WIDE R34, R6, 0x8, R34 ;  /* 0x0000000806227825 */ /* 0x000fca00078e0222 */
[----:B------:R-:W3:Y:S01]  /*05a0*/  LDG.E.64 R104, desc[UR6][R34.64] ;  /* 0x0000000622687981 */ /* 0x000ee2000c1e1b00 */
[----:B------:R-:W-:-:S05]  /*05b0*/  IMAD.WIDE R38, R39, 0x8, R42 ;  /* 0x0000000827267825 */ /* 0x000fca00078e022a */
[----:B------:R-:W3:Y:S01]  /*05c0*/  LDG.E.64 R102, desc[UR6][R38.64] ;  /* 0x0000000626667981 */ /* 0x000ee2000c1e1b00 */
[----:B------:R-:W-:Y:S01]  /*05d0*/  HFMA2 R59, -RZ, RZ, 1.9921875, 0 ;  /* 0x3ff80000ff3b7431 */ /* 0x000fe200000001ff */
[----:B------:R-:W-:Y:S01]  /*05e0*/  MOV R58, 0x0 ;  /* 0x00000000003a7802 */ /* 0x000fe20000000f00 */
[----:B--2---:R-:W-:Y:S02]  /*05f0*/  DADD R62, R80, -R78 ;  /* 0x00000000503e7229 */ /* 0x004fe4000000084e */
[----:B----4-:R-:W-:-:S06]  /*0600*/  DADD R120, R88, -R84 ;  /* 0x0000000058787229 */ /* 0x010fcc0000000854 */
[C---:B-----5:R-:W-:Y:S02]  /*0610*/  DADD R62, R94.reuse, R62 ;  /* 0x000000005e3e7229 */ /* 0x060fe4000000003e */
[----:B------:R-:W-:Y:S02]  /*0620*/  DADD R120, R94, R120 ;  /* 0x000000005e787229 */ /* 0x000fe40000000078 */
[----:B---3--:R-:W-:-:S04]  /*0630*/  DADD R114, R70, -R66 ;  /* 0x0000000046727229 */ /* 0x008fc80000000842 */
[C---:B------:R-:W-:Y:S02]  /*0640*/  DADD R62, -R98.reuse, R62 ;  /* 0x00000000623e7229 */ /* 0x040fe4000000013e */
[----:B------:R-:W-:Y:S02]  /*0650*/  DADD R120, -R98, R120 ;  /* 0x0000000062787229 */ /* 0x000fe40000000178 */
[----:B------:R-:W-:-:S04]  /*0660*/  DADD R114, R86, R114 ;  /* 0x0000000056727229 */ /* 0x000fc80000000072 */
[C---:B------:R-:W-:Y:S02]  /*0670*/  DADD R62, -R116.reuse, R62 ;  /* 0x00000000743e7229 */ /* 0x040fe4000000013e */
[----:B------:R-:W-:Y:S02]  /*0680*/  DADD R120, R116, R120 ;  /* 0x0000000074787229 */ /* 0x000fe40000000078 */
[----:B------:R-:W-:-:S04]  /*0690*/  DADD R114, -R82, R114 ;  /* 0x0000000052727229 */ /* 0x000fc80000000172 */
[C---:B------:R-:W-:Y:S02]  /*06a0*/  DADD R62, R90.reuse, R62 ;  /* 0x000000005a3e7229 */ /* 0x040fe4000000003e */
[----:B------:R-:W-:Y:S02]  /*06b0*/  DADD R120, -R90, R120 ;  /* 0x000000005a787229 */ /* 0x000fe40000000178 */
[----:B------:R-:W-:-:S04]  /*06c0*/  DADD R114, -R110, R114 ;  /* 0x000000006e727229 */ /* 0x000fc80000000172 */
[----:B------:R-:W-:Y:S02]  /*06d0*/  DADD R62, R74, R62 ;  /* 0x000000004a3e7229 */ /* 0x000fe4000000003e */
[----:B------:R-:W-:Y:S02]  /*06e0*/  DADD R120, R86, R120 ;  /* 0x0000000056787229 */ /* 0x000fe40000000078 */
[----:B------:R-:W-:-:S04]  /*06f0*/  DADD R114, R108, R114 ;  /* 0x000000006c727229 */ /* 0x000fc80000000072 */
[----:B------:R-:W-:Y:S02]  /*0700*/  DADD R62, -R106, R62 ;  /* 0x000000006a3e7229 */ /* 0x000fe4000000013e */
[----:B------:R-:W-:Y:S02]  /*0710*/  DADD R120, -R82, R120 ;  /* 0x0000000052787229 */ /* 0x000fe40000000178 */
[----:B------:R-:W-:-:S04]  /*0720*/  DADD R114, R74, R114 ;  /* 0x000000004a727229 */ /* 0x000fc80000000072 */
[----:B------:R-:W-:Y:S02]  /*0730*/  DADD R62, R104, R62 ;  /* 0x00000000683e7229 */ /* 0x000fe4000000003e */
[----:B------:R-:W-:Y:S02]  /*0740*/  DADD R120, R110, R120 ;  /* 0x000000006e787229 */ /* 0x000fe40000000078 */
[----:B------:R-:W-:-:S04]  /*0750*/  DADD R114, -R106, R114 ;  /* 0x000000006a727229 */ /* 0x000fc80000000172 */
[----:B------:R-:W-:Y:S02]  /*0760*/  DADD R62, -R102, R62 ;  /* 0x00000000663e7229 */ /* 0x000fe4000000013e */
[----:B------:R-:W-:Y:S02]  /*0770*/  DADD R120, -R108, R120 ;  /* 0x000000006c787229 */ /* 0x000fe40000000178 */
[----:B------:R-:W-:-:S04]  /*0780*/  DADD R114, -R104, R114 ;  /* 0x0000000068727229 */ /* 0x000fc80000000172 */
[----:B------:R-:W-:-:S04]  /*0790*/  DMUL R112, R62, R62 ;  /* 0x0000003e3e707228 */ /* 0x000fc80000000000 */
[----:B------:R-:W-:-:S04]  /*07a0*/  DADD R114, R102, R114 ;  /* 0x0000000066727229 */ /* 0x000fc80000000072 */
[----:B------:R-:W-:-:S08]  /*07b0*/  DFMA R112, R120, R120, R112 ;  /* 0x000000787870722b */ /* 0x000fd00000000070 */
[----:B------:R-:W-:-:S08]  /*07c0*/  DFMA R112, R114, R114, R112 ;  /* 0x000000727270722b */ /* 0x000fd00000000070 */
[----:B------:R-:W-:-:S08]  /*07d0*/  DFMA R58, R112, -R58, 1 ;  /* 0x3ff00000703a742b */ /* 0x000fd0000000083a */
[----:B------:R-:W-:-:S08]  /*07e0*/  DMUL R58, R14, R58 ;  /* 0x0000003a0e3a7228 */ /* 0x000fd00000000000 */
[----:B------:R-:W-:Y:S02]  /*07f0*/  DFMA R58, R12, R92, R58 ;  /* 0x0000005c0c3a722b */ /* 0x000fe4000000003a */
[----:B------:R-:W-:-:S08]  /*0800*/  DADD R92, R92, R84 ;  /* 0x000000005c5c7229 */ /* 0x000fd00000000054 */
        /* <DEDUP_REMOVED lines=15> */
[----:B------:R-:W-:Y:S01]  /*0900*/  DADD R92, R102, R92 ;  /* 0x00000000665c7229 */ /* 0x000fe2000000005c */
[----:B------:R0:W-:Y:S07]  /*0910*/  STG.E.64 desc[UR6][R96.64], R58 ;  /* 0x0000003a60007986 */ /* 0x0001ee000c101b06 */
[----:B------:R-:W-:Y:S02]  /*0920*/  DADD R118, R104, R92 ;  /* 0x0000000068767229 */ /* 0x000fe4000000005c */
[----:B------:R-:W-:-:S06]  /*0930*/  DMUL R92, R120, 4.5 ;  /* 0x40120000785c7828 */ /* 0x000fcc0000000000 */
[C-C-:B0-----:R-:W-:Y:S02]  /*0940*/  DFMA R58, R120.reuse, 3, R118.reuse ;  /* 0x40080000783a782b */ /* 0x141fe40000000076 */
[--C-:B------:R-:W-:Y:S02]  /*0950*/  DFMA R100, R120, -3, R118.reuse ;  /* 0xc00800007864782b */ /* 0x100fe40000000076 */
[----:B------:R-:W-:-:S04]  /*0960*/  DFMA R96, R62, 3, R118 ;  /* 0x400800003e60782b */ /* 0x000fc80000000076 */
[CC--:B------:R-:W-:Y:S02]  /*0970*/  DFMA R58, R120.reuse, R92.reuse, R58 ;  /* 0x0000005c783a722b */ /* 0x0c0fe4000000003a */
[----:B------:R-:W-:Y:S02]  /*0980*/  DFMA R100, R120, R92, R100 ;  /* 0x0000005c7864722b */ /* 0x000fe40000000064 */
[----:B------:R-:W-:-:S08]  /*0990*/  DMUL R92, R62, 4.5 ;  /* 0x401200003e5c7828 */ /* 0x000fd00000000000 */
[----:B------:R-:W-:-:S08]  /*09a0*/  DFMA R96, R62, R92, R96 ;  /* 0x0000005c3e60722b */ /* 0x000fd00000000060 */
[C---:B------:R-:W-:Y:S02]  /*09b0*/  DFMA R96, R112.reuse, -1.5, R96 ;  /* 0xbff800007060782b */ /* 0x040fe40000000060 */
[----:B------:R-:W-:-:S06]  /*09c0*/  DFMA R58, R112, -1.5, R58 ;  /* 0xbff80000703a782b */ /* 0x000fcc000000003a */
[C---:B------:R-:W-:Y:S02]  /*09d0*/  DMUL R96, R16.reuse, R96 ;  /* 0x0000006010607228 */ /* 0x040fe40000000000 */
[----:B------:R-:W-:-:S06]  /*09e0*/  DMUL R58, R16, R58 ;  /* 0x0000003a103a7228 */ /* 0x000fcc0000000000 */
[----:B------:R-:W-:Y:S02]  /*09f0*/  DFMA R96, R12, R80, R96 ;  /* 0x000000500c60722b */ /* 0x000fe40000000060 */
[----:B------:R-:W-:Y:S02]  /*0a00*/  DFMA R80, R62, -3, R118 ;  /* 0xc00800003e50782b */ /* 0x000fe40000000076 */
[----:B------:R-:W-:Y:S02]  /*0a10*/  DFMA R100, R112, -1.5, R100 ;  /* 0xbff800007064782b */ /* 0x000fe40000000064 */
[----:B------:R-:W-:Y:S02]  /*0a20*/  DFMA R58, R12, R88, R58 ;  /* 0x000000580c3a722b */ /* 0x000fe4000000003a */
[----:B------:R-:W-:Y:S02]  /*0a30*/  DFMA R88, R114, 3, R118 ;  /* 0x400800007258782b */ /* 0x000fe40000000076 */
[----:B------:R-:W-:-:S02]  /*0a40*/  DFMA R92, R62, R92, R80 ;  /* 0x0000005c3e5c722b */ /* 0x000fc40000000050 */
[----:B------:R-:W-:Y:S02]  /*0a50*/  DMUL R80, R114, 4.5 ;  /* 0x4012000072507828 */ /* 0x000fe40000000000 */
[----:B------:R-:W-:-:S06]  /*0a60*/  DMUL R100, R16, R100 ;  /* 0x0000006410647228 */ /* 0x000fcc0000000000 */
[----:B------:R-:W-:Y:S02]  /*0a70*/  DFMA R88, R114, R80, R88 ;  /* 0x000000507258722b */ /* 0x000fe40000000058 */
[----:B------:R-:W-:Y:S02]  /*0a80*/  DFMA R100, R12, R84, R100 ;  /* 0x000000540c64722b */ /* 0x000fe40000000064 */
[----:B------:R-:W-:Y:S02]  /*0a90*/  DFMA R84, R114, -3, R118 ;  /* 0xc00800007254782b */ /* 0x000fe40000000076 */
[C---:B------:R-:W-:Y:S02]  /*0aa0*/  DFMA R92, R112.reuse, -1.5, R92 ;  /* 0xbff80000705c782b */ /* 0x040fe4000000005c */
[----:B------:R-:W-:-:S04]  /*0ab0*/  DFMA R88, R112, -1.5, R88 ;  /* 0xbff800007058782b */ /* 0x000fc80000000058 */
[----:B------:R-:W-:Y:S02]  /*0ac0*/  DFMA R84, R114, R80, R84 ;  /* 0x000000507254722b */ /* 0x000fe40000000054 */
[C---:B------:R-:W-:Y:S02]  /*0ad0*/  DMUL R92, R16.reuse, R92 ;  /* 0x0000005c105c7228 */ /* 0x040fe40000000000 */
[----:B------:R-:W-:Y:S02]  /*0ae0*/  DMUL R88, R16, R88 ;  /* 0x0000005810587228 */ /* 0x000fe40000000000 */
[----:B------:R-:W-:Y:S02]  /*0af0*/  DADD R80, R120, R62 ;  /* 0x0000000078507229 */ /* 0x000fe4000000003e */
[----:B------:R-:W-:Y:S02]  /*0b00*/  DFMA R84, R112, -1.5, R84 ;  /* 0xbff800007054782b */ /* 0x000fe40000000054 */
[----:B------:R-:W-:-:S02]  /*0b10*/  DFMA R92, R12, R78, R92 ;  /* 0x0000004e0c5c722b */ /* 0x000fc4000000005c */
[----:B------:R-:W-:Y:S02]  /*0b20*/  DFMA R88, R12, R70, R88 ;  /* 0x000000460c58722b */ /* 0x000fe40000000058 */
[C---:B------:R-:W-:Y:S02]  /*0b30*/  DMUL R78, R80.reuse, 4.5 ;  /* 0x40120000504e7828 */ /* 0x040fe40000000000 */
[----:B------:R-:W-:Y:S02]  /*0b40*/  DFMA R70, R80, 3, R118 ;  /* 0x400800005046782b */ /* 0x000fe40000000076 */
[----:B------:R-:W-:-:S06]  /*0b50*/  DMUL R84, R16, R84 ;  /* 0x0000005410547228 */ /* 0x000fcc0000000000 */
[----:B------:R-:W-:Y:S02]  /*0b60*/  DFMA R70, R80, R78, R70 ;  /* 0x0000004e5046722b */ /* 0x000fe40000000046 */
[----:B------:R-:W-:Y:S02]  /*0b70*/  DFMA R84, R12, R66, R84 ;  /* 0x000000420c54722b */ /* 0x000fe40000000054 */
[----:B------:R-:W-:-:S04]  /*0b80*/  DFMA R66, R80, -3, R118 ;  /* 0xc00800005042782b */ /* 0x000fc80000000076 */
[----:B------:R-:W-:-:S04]  /*0b90*/  DFMA R70, R112, -1.5, R70 ;  /* 0xbff800007046782b */ /* 0x000fc80000000046 */
[----:B------:R-:W-:-:S04]  /*0ba0*/  DFMA R66, R80, R78, R66 ;  /* 0x0000004e5042722b */ /* 0x000fc80000000042 */
[----:B------:R-:W-:-:S04]  /*0bb0*/  DMUL R80, R18, R70 ;  /* 0x0000004612507228 */ /* 0x000fc80000000000 */
[----:B------:R-:W-:-:S04]  /*0bc0*/  DFMA R66, R112, -1.5, R66 ;  /* 0xbff800007042782b */ /* 0x000fc80000000042 */
[----:B------:R-:W-:Y:S02]  /*0bd0*/  DFMA R80, R12, R94, R80 ;  /* 0x0000005e0c50722b */ /* 0x000fe40000000050 */
[----:B------:R-:W-:Y:S02]  /*0be0*/  DADD R94, R120, -R62 ;  /* 0x00000000785e7229 */ /* 0x000fe4000000083e */
[----:B------:R-:W-:-:S06]  /*0bf0*/  DMUL R66, R18, R66 ;  /* 0x0000004212427228 */ /* 0x000fcc0000000000 */
[C---:B------:R-:W-:Y:S02]  /*0c00*/  DMUL R78, R94.reuse, 4.5 ;  /* 0x401200005e4e7828 */ /* 0x040fe40000000000 */
[----:B------:R-:W-:Y:S02]  /*0c10*/  DFMA R70, R94, 3, R118 ;  /* 0x400800005e46782b */ /* 0x000fe40000000076 */
[----:B------:R-:W-:Y:S02]  /*0c20*/  DFMA R98, R12, R98, R66 ;  /* 0x000000620c62722b */ /* 0x000fe40000000042 */
[----:B------:R-:W-:-:S04]  /*0c30*/  DFMA R66, R94, -3, R118 ;  /* 0xc00800005e42782b */ /* 0x000fc80000000076 */
[----:B------:R-:W-:-:S04]  /*0c40*/  DFMA R70, R94, R78, R70 ;  /* 0x0000004e5e46722b */ /* 0x000fc80000000046 */
[----:B------:R-:W-:-:S04]  /*0c50*/  DFMA R66, R94, R78, R66 ;  /* 0x0000004e5e42722b */ /* 0x000fc80000000042 */
[----:B------:R-:W-:-:S04]  /*0c60*/  DFMA R70, R112, -1.5, R70 ;  /* 0xbff800007046782b */ /* 0x000fc80000000046 */
[----:B------:R-:W-:-:S04]  /*0c70*/  DFMA R66, R112, -1.5, R66 ;  /* 0xbff800007042782b */ /* 0x000fc80000000042 */
[----:B------:R-:W-:-:S04]  /*0c80*/  DMUL R94, R18, R70 ;  /* 0x00000046125e7228 */ /* 0x000fc80000000000 */
[----:B------:R-:W-:-:S04]  /*0c90*/  DMUL R66, R18, R66 ;  /* 0x0000004212427228 */ /* 0x000fc80000000000 */
[----:B------:R-:W-:Y:S02]  /*0ca0*/  DFMA R94, R12, R116, R94 ;  /* 0x000000740c5e722b */ /* 0x000fe4000000005e */
[----:B------:R-:W-:Y:S02]  /*0cb0*/  DADD R116, R120, R114 ;  /* 0x0000000078747229 */ /* 0x000fe40000000072 */
[----:B------:R-:W-:-:S06]  /*0cc0*/  DFMA R90, R12, R90, R66 ;  /* 0x0000005a0c5a722b */ /* 0x000fcc0000000042 */
[C---:B------:R-:W-:Y:S02]  /*0cd0*/  DMUL R70, R116.reuse, 4.5 ;  /* 0x4012000074467828 */ /* 0x040fe40000000000 */
[----:B------:R-:W-:-:S08]  /*0ce0*/  DFMA R66, R116, 3, R118 ;  /* 0x400800007442782b */ /* 0x000fd00000000076 */
[C---:B------:R-:W-:Y:S02]  /*0cf0*/  DFMA R66, R116.reuse, R70, R66 ;  /* 0x000000467442722b */ /* 0x040fe40000000042 */
[----:B------:R-:W-:-:S06]  /*0d00*/  DFMA R78, R116, -3, R118 ;  /* 0xc0080000744e782b */ /* 0x000fcc0000000076 */
[----:B------:R-:W-:Y:S02]  /*0d10*/  DFMA R66, R112, -1.5, R66 ;  /* 0xbff800007042782b */ /* 0x000fe40000000042 */
[----:B------:R-:W-:Y:S02]  /*0d20*/  DFMA R78, R116, R70, R78 ;  /* 0x00000046744e722b */ /* 0x000fe4000000004e */
[----:B------:R-:W-:-:S04]  /*0d30*/  DADD R120, R120, -R114 ;  /* 0x0000000078787229 */ /* 0x000fc80000000872 */
[----:B------:R-:W-:Y:S02]  /*0d40*/  DMUL R66, R18, R66 ;  /* 0x0000004212427228 */ /* 0x000fe40000000000 */
[----:B------:R-:W-:Y:S02]  /*0d50*/  DFMA R78, R112, -1.5, R78 ;  /* 0xbff80000704e782b */ /* 0x000fe4000000004e */
[C---:B------:R-:W-:Y:S02]  /*0d60*/  DMUL R116, R120.reuse, 4.5 ;  /* 0x4012000078747828 */ /* 0x040fe40000000000 */
[----:B------:R-:W-:Y:S02]  /*0d70*/  DFMA R70, R120, 3, R118 ;  /* 0x400800007846782b */ /* 0x000fe40000000076 */
[----:B------:R-:W-:Y:S02]  /*0d80*/  DFMA R86, R12, R86, R66 ;  /* 0x000000560c56722b */ /* 0x000fe40000000042 */
[----:B------:R-:W-:-:S02]  /*0d90*/  DFMA R66, R120, -3, R118 ;  /* 0xc00800007842782b */ /* 0x000fc40000000076 */
[----:B------:R-:W-:Y:S02]  /*0da0*/  DMUL R78, R18, R78 ;  /* 0x0000004e124e7228 */ /* 0x000fe40000000000 */
[----:B------:R-:W-:-:S04]  /*0db0*/  DFMA R70, R120, R116, R70 ;  /* 0x000000747846722b */ /* 0x000fc80000000046 */
[----:B------:R-:W-:Y:S02]  /*0dc0*/  DFMA R66, R120, R116, R66 ;  /* 0x000000747842722b */ /* 0x000fe40000000042 */
[C-C-:B------:R-:W-:Y:S02]  /*0dd0*/  DADD R120, R62.reuse, R114.reuse ;  /* 0x000000003e787229 */ /* 0x140fe40000000072 */
[----:B------:R-:W-:Y:S02]  /*0de0*/  DADD R114, R62, -R114 ;  /* 0x000000003e727229 */ /* 0x000fe40000000872 */
[----:B------:R-:W-:-:S04]  /*0df0*/  DFMA R82, R12, R82, R78 ;  /* 0x000000520c52722b */ /* 0x000fc8000000004e */
[C---:B------:R-:W-:Y:S02]  /*0e00*/  DMUL R116, R120.reuse, 4.5 ;  /* 0x4012000078747828 */ /* 0x040fe40000000000 */
[C-C-:B------:R-:W-:Y:S02]  /*0e10*/  DFMA R78, R120.reuse, 3, R118.reuse ;  /* 0x40080000784e782b */ /* 0x140fe40000000076 */
[----:B------:R-:W-:Y:S02]  /*0e20*/  DFMA R62, R120, -3, R118 ;  /* 0xc0080000783e782b */ /* 0x000fe40000000076 */
[----:B------:R-:W-:-:S04]  /*0e30*/  DFMA R66, R112, -1.5, R66 ;  /* 0xbff800007042782b */ /* 0x000fc80000000042 */
[CC--:B------:R-:W-:Y:S02]  /*0e40*/  DFMA R78, R120.reuse, R116.reuse, R78 ;  /* 0x00000074784e722b */ /* 0x0c0fe4000000004e */
[----:B------:R-:W-:Y:S02]  /*0e50*/  DFMA R62, R120, R116, R62 ;  /* 0x00000074783e722b */ /* 0x000fe4000000003e */
[C-C-:B------:R-:W-:Y:S02]  /*0e60*/  DFMA R120, R114.reuse, 3, R118.reuse ;  /* 0x400800007278782b */ /* 0x140fe40000000076 */
[C---:B------:R-:W-:Y:S02]  /*0e70*/  DMUL R116, R114.reuse, 4.5 ;  /* 0x4012000072747828 */ /* 0x040fe40000000000 */
[----:B------:R-:W-:Y:S02]  /*0e80*/  DFMA R118, R114, -3, R118 ;  /* 0xc00800007276782b */ /* 0x000fe40000000076 */
[----:B------:R-:W-:-:S04]  /*0e90*/  DMUL R66, R18, R66 ;  /* 0x0000004212427228 */ /* 0x000fc80000000000 */
[CC--:B------:R-:W-:Y:S02]  /*0ea0*/  DFMA R120, R114.reuse, R116.reuse, R120 ;  /* 0x000000747278722b */ /* 0x0c0fe40000000078 */
[----:B------:R-:W-:Y:S02]  /*0eb0*/  DFMA R118, R114, R116, R118 ;  /* 0x000000747276722b */ /* 0x000fe40000000076 */
[C---:B------:R-:W-:Y:S02]  /*0ec0*/  DFMA R70, R112.reuse, -1.5, R70 ;  /* 0xbff800007046782b */ /* 0x040fe40000000046 */
[C---:B------:R-:W-:Y:S02]  /*0ed0*/  DFMA R78, R112.reuse, -1.5, R78 ;  /* 0xbff80000704e782b */ /* 0x040fe4000000004e */
[----:B------:R-:W-:Y:S02]  /*0ee0*/  DFMA R62, R112, -1.5, R62 ;  /* 0xbff80000703e782b */ /* 0x000fe4000000003e */
[----:B------:R-:W-:-:S02]  /*0ef0*/  DFMA R66, R12, R108, R66 ;  /* 0x0000006c0c42722b */ /* 0x000fc40000000042 */
[C---:B------:R-:W-:Y:S01]  /*0f00*/  DFMA R120, R112.reuse, -1.5, R120 ;  /* 0xbff800007078782b */ /* 0x040fe20000000078 */
[----:B------:R-:W-:Y:S01]  /*0f10*/  HFMA2 R109, -RZ, RZ, 1.9423828125, 85.3125 ;  /* 0x3fc55555ff6d7431 */ /* 0x000fe200000001ff */
[----:B------:R-:W-:Y:S01]  /*0f20*/  DFMA R118, R112, -1.5, R118 ;  /* 0xbff800007076782b */ /* 0x000fe20000000076 */
[----:B------:R-:W-:Y:S01]  /*0f30*/  MOV R108, 0x47044b69 ;  /* 0x47044b69006c7802 */ /* 0x000fe20000000f00 */
[C---:B------:R-:W-:Y:S02]  /*0f40*/  DMUL R70, R18.reuse, R70 ;  /* 0x0000004612467228 */ /* 0x040fe40000000000 */
[C---:B------:R-:W-:Y:S02]  /*0f50*/  DMUL R78, R18.reuse, R78 ;  /* 0x0000004e124e7228 */ /* 0x040fe40000000000 */
[C---:B------:R-:W-:Y:S02]  /*0f60*/  DMUL R62, R18.reuse, R62 ;  /* 0x0000003e123e7228 */ /* 0x040fe40000000000 */
[----:B------:R-:W-:-:S02]  /*0f70*/  DMUL R120, R18, R120 ;  /* 0x0000007812787228 */ /* 0x000fc40000000000 */
[----:B------:R-:W-:Y:S02]  /*0f80*/  DFMA R58, R108, UR16, R58 ;  /* 0x000000106c3a7c2b */ /* 0x000fe4000800003a */
[----:B------:R-:W-:Y:S02]  /*0f90*/  DMUL R118, R18, R118 ;  /* 0x0000007612767228 */ /* 0x000fe40000000000 */
[C---:B------:R-:W-:Y:S02]  /*0fa0*/  DFMA R100, R108.reuse, -UR16, R100 ;  /* 0x800000106c647c2b */ /* 0x040fe40008000064 */
[C---:B------:R-:W-:Y:S01]  /*0fb0*/  DFMA R96, R108.reuse, UR18, R96 ;  /* 0x000000126c607c2b */ /* 0x040fe20008000060 */
[----:B------:R-:W-:Y:S01]  /*0fc0*/  UMOV UR8, 0x5551ab15 ;  /* 0x5551ab1500087882 */ /* 0x000fe20000000000 */
[----:B------:R-:W-:Y:S01]  /*0fd0*/  DFMA R92, R108, -UR18, R92 ;  /* 0x800000126c5c7c2b */ /* 0x000fe2000800005c */
[----:B------:R-:W-:Y:S01]  /*0fe0*/  UMOV UR9, 0x3fb55555 ;  /* 0x3fb5555500097882 */ /* 0x000fe20000000000 */
[----:B------:R-:W-:Y:S01]  /*0ff0*/  DFMA R70, R12, R110, R70 ;  /* 0x0000006e0c46722b */ /* 0x000fe20000000046 */
[----:B------:R-:W-:Y:S01]  /*1000*/  UMOV UR10, 0x5551ab15 ;  /* 0x5551ab15000a7882 */ /* 0x000fe20000000000 */
[C---:B------:R-:W-:Y:S01]  /*1010*/  DFMA R88, R108.reuse, UR14, R88 ;  /* 0x0000000e6c587c2b */ /* 0x040fe20008000058 */
[----:B------:R-:W-:Y:S01]  /*1020*/  UMOV UR11, 0x3fb55555 ;  /* 0x3fb55555000b7882 */ /* 0x000fe20000000000 */
[----:B------:R-:W-:Y:S01]  /*1030*/  DFMA R84, R108, -UR14, R84 ;  /* 0x8000000e6c547c2b */ /* 0x000fe20008000054 */
[----:B------:R0:W-:Y:S01]  /*1040*/  STG.E.64 desc[UR6][R76.64], R58 ;  /* 0x0000003a4c007986 */ /* 0x0001e2000c101b06 */
[----:B------:R-:W-:-:S02]  /*1050*/  DFMA R78, R12, R74, R78 ;  /* 0x0000004a0c4e722b */ /* 0x000fc4000000004e */
[----:B------:R-:W-:Y:S01]  /*1060*/  DFMA R80, R24, UR8, R80 ;  /* 0x0000000818507c2b */ /* 0x000fe20008000050 */
[----:B------:R0:W-:Y:S01]  /*1070*/  STG.E.64 desc[UR6][R72.64], R100 ;  /* 0x0000006448007986 */ /* 0x0001e2000c101b06 */
[----:B------:R-:W-:Y:S02]  /*1080*/  DFMA R62, R12, R106, R62 ;  /* 0x0000006a0c3e722b */ /* 0x000fe4000000003e */
[----:B------:R-:W-:Y:S01]  /*1090*/  DFMA R98, R24, -UR10, R98 ;  /* 0x8000000a18627c2b */ /* 0x000fe20008000062 */
[----:B------:R0:W-:Y:S01]  /*10a0*/  STG.E.64 desc[UR6][R68.64], R96 ;  /* 0x0000006044007986 */ /* 0x0001e2000c101b06 */
[----:B------:R-:W-:Y:S02]  /*10b0*/  DFMA R120, R12, R104, R120 ;  /* 0x000000680c78722b */ /* 0x000fe40000000078 */
[----:B------:R-:W-:Y:S01]  /*10c0*/  DFMA R94, R26, UR8, R94 ;  /* 0x000000081a5e7c2b */ /* 0x000fe2000800005e */
[----:B------:R0:W-:Y:S01]  /*10d0*/  STG.E.64 desc[UR6][R64.64], R92 ;  /* 0x0000005c40007986 */ /* 0x0001e2000c101b06 */
[----:B------:R-:W-:-:S02]  /*10e0*/  DFMA R118, R12, R102, R118 ;  /* 0x000000660c76722b */ /* 0x000fc40000000076 */
[----:B------:R-:W-:Y:S01]  /*10f0*/  DFMA R90, R26, -UR10, R90 ;  /* 0x8000000a1a5a7c2b */ /* 0x000fe2000800005a */
[----:B------:R0:W-:Y:S01]  /*1100*/  STG.E.64 desc[UR6][R60.64], R88 ;  /* 0x000000583c007986 */ /* 0x0001e2000c101b06 */
[C---:B------:R-:W-:Y:S02]  /*1110*/  DFMA R86, R20.reuse, UR8, R86 ;  /* 0x0000000814567c2b */ /* 0x040fe40008000056 */
[----:B------:R-:W-:Y:S01]  /*1120*/  DFMA R82, R20, -UR10, R82 ;  /* 0x8000000a14527c2b */ /* 0x000fe20008000052 */
        /* <DEDUP_REMOVED lines=19> */
.L_x_5:
[----:B-1----:R-:W-:Y:S05]  /*1260*/  BSYNC.RECONVERGENT B0 ;  /* 0x0000000000007941 */ /* 0x002fea0003800200 */
.L_x_4:
[C---:B------:R-:W-:Y:S02]  /*1270*/  IADD3 R3, PT, PT, R0.reuse, R3, RZ ;  /* 0x0000000300037210 */ /* 0x040fe40007ffe0ff */
[C---:B------:R-:W-:Y:S02]  /*1280*/  IADD3 R5, PT, PT, R0.reuse, R5, RZ ;  /* 0x0000000500057210 */ /* 0x040fe40007ffe0ff */
[C---:B------:R-:W-:Y:S02]  /*1290*/  IADD3 R7, PT, PT, R0.reuse, R7, RZ ;  /* 0x0000000700077210 */ /* 0x040fe40007ffe0ff */
[C---:B------:R-:W-:Y:S02]  /*12a0*/  IADD3 R9, PT, PT, R0.reuse, R9, RZ ;  /* 0x0000000900097210 */ /* 0x040fe40007ffe0ff */
[C---:B------:R-:W-:Y:S02]  /*12b0*/  IADD3 R11, PT, PT, R0.reuse, R11, RZ ;  /* 0x0000000b000b7210 */ /* 0x040fe40007ffe0ff */
[----:B------:R-:W-:-:S02]  /*12c0*/  IADD3 R123, PT, PT, R0, R123, RZ ;  /* 0x0000007b007b7210 */ /* 0x000fc40007ffe0ff */
[C---:B------:R-:W-:Y:S02]  /*12d0*/  IADD3 R125, PT, PT, R0.reuse, R125, RZ ;  /* 0x0000007d007d7210 */ /* 0x040fe40007ffe0ff */
[C---:B------:R-:W-:Y:S02]  /*12e0*/  IADD3 R4, PT, PT, R0.reuse, R4, RZ ;  /* 0x0000000400047210 */ /* 0x040fe40007ffe0ff */
[----:B------:R-:W-:Y:S01]  /*12f0*/  IADD3 R6, PT, PT, R0, R6, RZ ;  /* 0x0000000600067210 */ /* 0x000fe20007ffe0ff */
[----:B------:R-:W-:Y:S06]  /*1300*/  @P1 BRA `(.L_x_6) ;  /* 0xffffffec00f81947 */ /* 0x000fec000383ffff */
[----:B------:R-:W-:Y:S05]  /*1310*/  EXIT ;  /* 0x000000000000794d */ /* 0x000fea0003800000 */
.L_x_7:
        /* <DEDUP_REMOVED lines=14> */
.L_x_9:


//--------------------- .nv.shared.reserved.0     --------------------------
	.section	.nv.shared.reserved.0,"aw",@nobits
	.weak		__nv_reservedSMEM_offset_0_alias
	.size		__nv_reservedSMEM_offset_0_alias, 0, 64
	.other		__nv_reservedSMEM_offset_0_alias,@"STO_CUDA_RESERVED_SHARED STV_DEFAULT"
__nv_reservedSMEM_offset_0_alias:
	.zero		0
	.zero		64


//--------------------- .nv.constant0._Z26dvc_ScaLBL_D3Q19_AAodd_BGKPiPdiiidddd --------------------------
	.section	.nv.constant0._Z26dvc_ScaLBL_D3Q19_AAodd_BGKPiPdiiidddd,"a",@progbits
	.sectionflags	@""
	.align	4
.nv.constant0._Z26dvc_ScaLBL_D3Q19_AAodd_BGKPiPdiiidddd:
	.zero		960


//--------------------- .nv.constant0._Z27dvc_ScaLBL_D3Q19_AAeven_BGKPdiiidddd --------------------------
	.section	.nv.constant0._Z27dvc_ScaLBL_D3Q19_AAeven_BGKPdiiidddd,"a",@progbits
	.sectionflags	@""
	.align	4
.nv.constant0._Z27dvc_ScaLBL_D3Q19_AAeven_BGKPdiiidddd:
	.zero		952


//--------------------- SYMBOLS --------------------------

	.type		.nv.reservedSmem.offset0,@object
	.size		.nv.reservedSmem.offset0,0x4
